//
// Generated by NVIDIA NVVM Compiler
//
// Compiler Build ID: CL-36424714
// Cuda compilation tools, release 13.0, V13.0.88
// Based on NVVM 20.0.0
//

.version 9.0
.target sm_100
.address_size 64

	// .globl	_Z18gpu_calculation_piPfP17curandStateXORWOW
.func  (.param .b64 func_retval0) __internal_accurate_pow
(
	.param .b64 __internal_accurate_pow_param_0
)
;
.global .align 4 .b8 precalc_xorwow_matrix[102400];
.global .align 4 .b8 precalc_xorwow_offset_matrix[102400];
.global .align 4 .b8 mrg32k3aM1[2304];
.global .align 4 .b8 mrg32k3aM2[2304];
.global .align 4 .b8 mrg32k3aM1SubSeq[2016];
.global .align 4 .b8 mrg32k3aM2SubSeq[2016];
.global .align 4 .b8 mrg32k3aM1Seq[2304];
.global .align 4 .b8 mrg32k3aM2Seq[2304];
.const .align 8 .b8 __cr_lgamma_table[72];

.visible .entry _Z18gpu_calculation_piPfP17curandStateXORWOW(
	.param .u64 .ptr .align 1 _Z18gpu_calculation_piPfP17curandStateXORWOW_param_0,
	.param .u64 .ptr .align 1 _Z18gpu_calculation_piPfP17curandStateXORWOW_param_1
)
{
	.reg .pred 	%p<54>;
	.reg .b32 	%r<532>;
	.reg .b32 	%f<12>;
	.reg .b64 	%rd<22>;
	.reg .b64 	%fd<56>;

	ld.param.u64 	%rd8, [_Z18gpu_calculation_piPfP17curandStateXORWOW_param_0];
	ld.param.u64 	%rd9, [_Z18gpu_calculation_piPfP17curandStateXORWOW_param_1];
	cvta.to.global.u64 	%rd10, %rd9;
	mov.u32 	%r219, %tid.x;
	mov.u32 	%r220, %ntid.x;
	mov.u32 	%r221, %ctaid.x;
	mad.lo.s32 	%r222, %r220, %r221, %r219;
	cvt.u64.u32 	%rd1, %r222;
	mul.wide.u32 	%rd11, %r222, 48;
	add.s64 	%rd2, %rd10, %rd11;
	mov.b32 	%r439, 1593684748;
	mov.b32 	%r223, 832094735;
	st.global.v2.u32 	[%rd2], {%r223, %r439};
	mov.b32 	%r437, -123459836;
	mov.b32 	%r438, 1111207954;
	st.global.v2.u32 	[%rd2+8], {%r438, %r437};
	mov.b32 	%r435, 1476011280;
	mov.b32 	%r436, -589760388;
	st.global.v2.u32 	[%rd2+16], {%r436, %r435};
	setp.eq.s32 	%p2, %r222, 0;
	@%p2 bra 	$L__BB0_42;
	mov.b32 	%r421, 0;
	mov.b32 	%r439, 1593684748;
	mov.b32 	%r438, 1111207954;
	mov.b32 	%r437, -123459836;
	mov.b32 	%r436, -589760388;
	mov.b32 	%r435, 1476011280;
	mov.u64 	%rd21, %rd1;
$L__BB0_2:
	and.b64  	%rd4, %rd21, 3;
	setp.eq.s64 	%p3, %rd4, 0;
	@%p3 bra 	$L__BB0_41;
	mul.wide.u32 	%rd12, %r421, 3200;
	mov.u64 	%rd13, precalc_xorwow_matrix;
	add.s64 	%rd5, %rd13, %rd12;
	cvt.u32.u64 	%r7, %rd4;
	mov.b32 	%r422, 0;
$L__BB0_4:
	mov.b32 	%r435, 0;
	mov.u32 	%r436, %r435;
	mov.u32 	%r437, %r435;
	mov.u32 	%r438, %r435;
	mov.u32 	%r439, %r435;
	mov.u32 	%r428, %r435;
$L__BB0_5:
	mul.wide.u32 	%rd14, %r428, 4;
	add.s64 	%rd15, %rd2, %rd14;
	ld.global.u32 	%r15, [%rd15+4];
	shl.b32 	%r16, %r428, 5;
	mov.b32 	%r434, 0;
$L__BB0_6:
	.pragma "nounroll";
	shr.u32 	%r233, %r15, %r434;
	and.b32  	%r234, %r233, 1;
	setp.eq.b32 	%p4, %r234, 1;
	not.pred 	%p5, %p4;
	add.s32 	%r235, %r16, %r434;
	mul.lo.s32 	%r236, %r235, 5;
	mul.wide.u32 	%rd16, %r236, 4;
	add.s64 	%rd6, %rd5, %rd16;
	@%p5 bra 	$L__BB0_8;
	ld.global.u32 	%r237, [%rd6];
	xor.b32  	%r439, %r439, %r237;
	ld.global.u32 	%r238, [%rd6+4];
	xor.b32  	%r438, %r438, %r238;
	ld.global.u32 	%r239, [%rd6+8];
	xor.b32  	%r437, %r437, %r239;
	ld.global.u32 	%r240, [%rd6+12];
	xor.b32  	%r436, %r436, %r240;
	ld.global.u32 	%r241, [%rd6+16];
	xor.b32  	%r435, %r435, %r241;
$L__BB0_8:
	and.b32  	%r243, %r233, 2;
	setp.eq.s32 	%p6, %r243, 0;
	@%p6 bra 	$L__BB0_10;
	ld.global.u32 	%r244, [%rd6+20];
	xor.b32  	%r439, %r439, %r244;
	ld.global.u32 	%r245, [%rd6+24];
	xor.b32  	%r438, %r438, %r245;
	ld.global.u32 	%r246, [%rd6+28];
	xor.b32  	%r437, %r437, %r246;
	ld.global.u32 	%r247, [%rd6+32];
	xor.b32  	%r436, %r436, %r247;
	ld.global.u32 	%r248, [%rd6+36];
	xor.b32  	%r435, %r435, %r248;
$L__BB0_10:
	and.b32  	%r250, %r233, 4;
	setp.eq.s32 	%p7, %r250, 0;
	@%p7 bra 	$L__BB0_12;
	ld.global.u32 	%r251, [%rd6+40];
	xor.b32  	%r439, %r439, %r251;
	ld.global.u32 	%r252, [%rd6+44];
	xor.b32  	%r438, %r438, %r252;
	ld.global.u32 	%r253, [%rd6+48];
	xor.b32  	%r437, %r437, %r253;
	ld.global.u32 	%r254, [%rd6+52];
	xor.b32  	%r436, %r436, %r254;
	ld.global.u32 	%r255, [%rd6+56];
	xor.b32  	%r435, %r435, %r255;
$L__BB0_12:
	and.b32  	%r257, %r233, 8;
	setp.eq.s32 	%p8, %r257, 0;
	@%p8 bra 	$L__BB0_14;
	ld.global.u32 	%r258, [%rd6+60];
	xor.b32  	%r439, %r439, %r258;
	ld.global.u32 	%r259, [%rd6+64];
	xor.b32  	%r438, %r438, %r259;
	ld.global.u32 	%r260, [%rd6+68];
	xor.b32  	%r437, %r437, %r260;
	ld.global.u32 	%r261, [%rd6+72];
	xor.b32  	%r436, %r436, %r261;
	ld.global.u32 	%r262, [%rd6+76];
	xor.b32  	%r435, %r435, %r262;
$L__BB0_14:
	and.b32  	%r264, %r233, 16;
	setp.eq.s32 	%p9, %r264, 0;
	@%p9 bra 	$L__BB0_16;
	ld.global.u32 	%r265, [%rd6+80];
	xor.b32  	%r439, %r439, %r265;
	ld.global.u32 	%r266, [%rd6+84];
	xor.b32  	%r438, %r438, %r266;
	ld.global.u32 	%r267, [%rd6+88];
	xor.b32  	%r437, %r437, %r267;
	ld.global.u32 	%r268, [%rd6+92];
	xor.b32  	%r436, %r436, %r268;
	ld.global.u32 	%r269, [%rd6+96];
	xor.b32  	%r435, %r435, %r269;
$L__BB0_16:
	and.b32  	%r271, %r233, 32;
	setp.eq.s32 	%p10, %r271, 0;
	@%p10 bra 	$L__BB0_18;
	ld.global.u32 	%r272, [%rd6+100];
	xor.b32  	%r439, %r439, %r272;
	ld.global.u32 	%r273, [%rd6+104];
	xor.b32  	%r438, %r438, %r273;
	ld.global.u32 	%r274, [%rd6+108];
	xor.b32  	%r437, %r437, %r274;
	ld.global.u32 	%r275, [%rd6+112];
	xor.b32  	%r436, %r436, %r275;
	ld.global.u32 	%r276, [%rd6+116];
	xor.b32  	%r435, %r435, %r276;
$L__BB0_18:
	and.b32  	%r278, %r233, 64;
	setp.eq.s32 	%p11, %r278, 0;
	@%p11 bra 	$L__BB0_20;
	ld.global.u32 	%r279, [%rd6+120];
	xor.b32  	%r439, %r439, %r279;
	ld.global.u32 	%r280, [%rd6+124];
	xor.b32  	%r438, %r438, %r280;
	ld.global.u32 	%r281, [%rd6+128];
	xor.b32  	%r437, %r437, %r281;
	ld.global.u32 	%r282, [%rd6+132];
	xor.b32  	%r436, %r436, %r282;
	ld.global.u32 	%r283, [%rd6+136];
	xor.b32  	%r435, %r435, %r283;
$L__BB0_20:
	and.b32  	%r285, %r233, 128;
	setp.eq.s32 	%p12, %r285, 0;
	@%p12 bra 	$L__BB0_22;
	ld.global.u32 	%r286, [%rd6+140];
	xor.b32  	%r439, %r439, %r286;
	ld.global.u32 	%r287, [%rd6+144];
	xor.b32  	%r438, %r438, %r287;
	ld.global.u32 	%r288, [%rd6+148];
	xor.b32  	%r437, %r437, %r288;
	ld.global.u32 	%r289, [%rd6+152];
	xor.b32  	%r436, %r436, %r289;
	ld.global.u32 	%r290, [%rd6+156];
	xor.b32  	%r435, %r435, %r290;
$L__BB0_22:
	and.b32  	%r292, %r233, 256;
	setp.eq.s32 	%p13, %r292, 0;
	@%p13 bra 	$L__BB0_24;
	ld.global.u32 	%r293, [%rd6+160];
	xor.b32  	%r439, %r439, %r293;
	ld.global.u32 	%r294, [%rd6+164];
	xor.b32  	%r438, %r438, %r294;
	ld.global.u32 	%r295, [%rd6+168];
	xor.b32  	%r437, %r437, %r295;
	ld.global.u32 	%r296, [%rd6+172];
	xor.b32  	%r436, %r436, %r296;
	ld.global.u32 	%r297, [%rd6+176];
	xor.b32  	%r435, %r435, %r297;
$L__BB0_24:
	and.b32  	%r299, %r233, 512;
	setp.eq.s32 	%p14, %r299, 0;
	@%p14 bra 	$L__BB0_26;
	ld.global.u32 	%r300, [%rd6+180];
	xor.b32  	%r439, %r439, %r300;
	ld.global.u32 	%r301, [%rd6+184];
	xor.b32  	%r438, %r438, %r301;
	ld.global.u32 	%r302, [%rd6+188];
	xor.b32  	%r437, %r437, %r302;
	ld.global.u32 	%r303, [%rd6+192];
	xor.b32  	%r436, %r436, %r303;
	ld.global.u32 	%r304, [%rd6+196];
	xor.b32  	%r435, %r435, %r304;
$L__BB0_26:
	and.b32  	%r306, %r233, 1024;
	setp.eq.s32 	%p15, %r306, 0;
	@%p15 bra 	$L__BB0_28;
	ld.global.u32 	%r307, [%rd6+200];
	xor.b32  	%r439, %r439, %r307;
	ld.global.u32 	%r308, [%rd6+204];
	xor.b32  	%r438, %r438, %r308;
	ld.global.u32 	%r309, [%rd6+208];
	xor.b32  	%r437, %r437, %r309;
	ld.global.u32 	%r310, [%rd6+212];
	xor.b32  	%r436, %r436, %r310;
	ld.global.u32 	%r311, [%rd6+216];
	xor.b32  	%r435, %r435, %r311;
$L__BB0_28:
	and.b32  	%r313, %r233, 2048;
	setp.eq.s32 	%p16, %r313, 0;
	@%p16 bra 	$L__BB0_30;
	ld.global.u32 	%r314, [%rd6+220];
	xor.b32  	%r439, %r439, %r314;
	ld.global.u32 	%r315, [%rd6+224];
	xor.b32  	%r438, %r438, %r315;
	ld.global.u32 	%r316, [%rd6+228];
	xor.b32  	%r437, %r437, %r316;
	ld.global.u32 	%r317, [%rd6+232];
	xor.b32  	%r436, %r436, %r317;
	ld.global.u32 	%r318, [%rd6+236];
	xor.b32  	%r435, %r435, %r318;
$L__BB0_30:
	and.b32  	%r320, %r233, 4096;
	setp.eq.s32 	%p17, %r320, 0;
	@%p17 bra 	$L__BB0_32;
	ld.global.u32 	%r321, [%rd6+240];
	xor.b32  	%r439, %r439, %r321;
	ld.global.u32 	%r322, [%rd6+244];
	xor.b32  	%r438, %r438, %r322;
	ld.global.u32 	%r323, [%rd6+248];
	xor.b32  	%r437, %r437, %r323;
	ld.global.u32 	%r324, [%rd6+252];
	xor.b32  	%r436, %r436, %r324;
	ld.global.u32 	%r325, [%rd6+256];
	xor.b32  	%r435, %r435, %r325;
$L__BB0_32:
	and.b32  	%r327, %r233, 8192;
	setp.eq.s32 	%p18, %r327, 0;
	@%p18 bra 	$L__BB0_34;
	ld.global.u32 	%r328, [%rd6+260];
	xor.b32  	%r439, %r439, %r328;
	ld.global.u32 	%r329, [%rd6+264];
	xor.b32  	%r438, %r438, %r329;
	ld.global.u32 	%r330, [%rd6+268];
	xor.b32  	%r437, %r437, %r330;
	ld.global.u32 	%r331, [%rd6+272];
	xor.b32  	%r436, %r436, %r331;
	ld.global.u32 	%r332, [%rd6+276];
	xor.b32  	%r435, %r435, %r332;
$L__BB0_34:
	and.b32  	%r334, %r233, 16384;
	setp.eq.s32 	%p19, %r334, 0;
	@%p19 bra 	$L__BB0_36;
	ld.global.u32 	%r335, [%rd6+280];
	xor.b32  	%r439, %r439, %r335;
	ld.global.u32 	%r336, [%rd6+284];
	xor.b32  	%r438, %r438, %r336;
	ld.global.u32 	%r337, [%rd6+288];
	xor.b32  	%r437, %r437, %r337;
	ld.global.u32 	%r338, [%rd6+292];
	xor.b32  	%r436, %r436, %r338;
	ld.global.u32 	%r339, [%rd6+296];
	xor.b32  	%r435, %r435, %r339;
$L__BB0_36:
	and.b32  	%r341, %r233, 32768;
	setp.eq.s32 	%p20, %r341, 0;
	@%p20 bra 	$L__BB0_38;
	ld.global.u32 	%r342, [%rd6+300];
	xor.b32  	%r439, %r439, %r342;
	ld.global.u32 	%r343, [%rd6+304];
	xor.b32  	%r438, %r438, %r343;
	ld.global.u32 	%r344, [%rd6+308];
	xor.b32  	%r437, %r437, %r344;
	ld.global.u32 	%r345, [%rd6+312];
	xor.b32  	%r436, %r436, %r345;
	ld.global.u32 	%r346, [%rd6+316];
	xor.b32  	%r435, %r435, %r346;
$L__BB0_38:
	add.s32 	%r434, %r434, 16;
	setp.ne.s32 	%p21, %r434, 32;
	@%p21 bra 	$L__BB0_6;
	mad.lo.s32 	%r347, %r428, -31, %r16;
	add.s32 	%r428, %r347, 1;
	setp.ne.s32 	%p22, %r428, 5;
	@%p22 bra 	$L__BB0_5;
	st.global.u32 	[%rd2+4], %r439;
	st.global.u32 	[%rd2+8], %r438;
	st.global.u32 	[%rd2+12], %r437;
	st.global.u32 	[%rd2+16], %r436;
	st.global.u32 	[%rd2+20], %r435;
	add.s32 	%r422, %r422, 1;
	setp.lt.u32 	%p23, %r422, %r7;
	@%p23 bra 	$L__BB0_4;
$L__BB0_41:
	shr.u64 	%rd7, %rd21, 2;
	add.s32 	%r421, %r421, 1;
	setp.gt.u64 	%p24, %rd21, 3;
	mov.u64 	%rd21, %rd7;
	@%p24 bra 	$L__BB0_2;
$L__BB0_42:
	mov.b32 	%r531, 0;
	st.global.v2.u32 	[%rd2+24], {%r531, %r531};
	st.global.u32 	[%rd2+32], %r531;
	mov.b64 	%rd17, 0;
	st.global.u64 	[%rd2+40], %rd17;
	mov.f64 	%fd1, 0d4000000000000000;
	{
	.reg .b32 %temp; 
	mov.b64 	{%temp, %r197}, %fd1;
	}
	and.b32  	%r198, %r197, 2146435072;
	setp.eq.s32 	%p25, %r198, 1062207488;
	setp.lt.s32 	%p26, %r197, 0;
	selp.b32 	%r199, 0, 2146435072, %p26;
	and.b32  	%r350, %r197, 2147483647;
	setp.ne.s32 	%p27, %r350, 1071644672;
	and.pred  	%p1, %p25, %p27;
	or.b32  	%r200, %r199, -2147483648;
	mov.b32 	%r525, 832457172;
	selp.b32 	%r373, %r200, %r199, %p1;
$L__BB0_43:
	mov.u32 	%r202, %r435;
	shr.u32 	%r351, %r439, 2;
	xor.b32  	%r352, %r351, %r439;
	shl.b32 	%r353, %r202, 4;
	shl.b32 	%r354, %r352, 1;
	xor.b32  	%r355, %r354, %r353;
	xor.b32  	%r356, %r355, %r352;
	xor.b32  	%r208, %r356, %r202;
	add.s32 	%r357, %r525, %r208;
	cvt.rn.f32.u32 	%f1, %r357;
	fma.rn.f32 	%f2, %f1, 0f2F800000, 0f2F000000;
	shr.u32 	%r358, %r438, 2;
	xor.b32  	%r359, %r358, %r438;
	shl.b32 	%r360, %r208, 4;
	shl.b32 	%r361, %r359, 1;
	xor.b32  	%r362, %r361, %r360;
	xor.b32  	%r363, %r362, %r359;
	xor.b32  	%r209, %r363, %r208;
	add.s32 	%r364, %r525, %r209;
	add.s32 	%r365, %r364, 362437;
	cvt.rn.f32.u32 	%f3, %r365;
	fma.rn.f32 	%f4, %f3, 0f2F800000, 0f2F000000;
	cvt.f64.f32 	%fd2, %f2;
	{
	.reg .b32 %temp; 
	mov.b64 	{%temp, %r366}, %fd2;
	}
	{ // callseq 0, 0
	.param .b64 param0;
	st.param.f64 	[param0], %fd2;
	.param .b64 retval0;
	call.uni (retval0), 
	__internal_accurate_pow, 
	(
	param0
	);
	ld.param.f64 	%fd3, [retval0];
	} // callseq 0
	setp.lt.s32 	%p31, %r366, 0;
	neg.f64 	%fd5, %fd3;
	selp.f64 	%fd6, %fd5, %fd3, %p25;
	selp.f64 	%fd7, %fd6, %fd3, %p31;
	setp.eq.f32 	%p32, %f2, 0f00000000;
	selp.b32 	%r367, %r366, 0, %p25;
	or.b32  	%r368, %r367, 2146435072;
	selp.b32 	%r369, %r368, %r367, %p26;
	mov.b32 	%r370, 0;
	mov.b64 	%fd8, {%r370, %r369};
	selp.f64 	%fd9, %fd8, %fd7, %p32;
	add.f64 	%fd10, %fd2, 0d4000000000000000;
	{
	.reg .b32 %temp; 
	mov.b64 	{%temp, %r371}, %fd10;
	}
	and.b32  	%r372, %r371, 2146435072;
	setp.eq.s32 	%p33, %r372, 2146435072;
	setp.eq.f32 	%p34, %f2, 0f7F800000;
	selp.b32 	%r374, %r373, %r199, %p31;
	mov.b64 	%fd11, {%r370, %r374};
	selp.f64 	%fd12, %fd11, %fd9, %p33;
	selp.f64 	%fd13, %fd12, %fd9, %p34;
	setp.eq.f32 	%p35, %f2, 0f3F800000;
	selp.f64 	%fd14, 0d3FF0000000000000, %fd13, %p35;
	cvt.f64.f32 	%fd15, %f4;
	{
	.reg .b32 %temp; 
	mov.b64 	{%temp, %r375}, %fd15;
	}
	{ // callseq 1, 0
	.param .b64 param0;
	st.param.f64 	[param0], %fd15;
	.param .b64 retval0;
	call.uni (retval0), 
	__internal_accurate_pow, 
	(
	param0
	);
	ld.param.f64 	%fd16, [retval0];
	} // callseq 1
	setp.lt.s32 	%p36, %r375, 0;
	neg.f64 	%fd18, %fd16;
	selp.f64 	%fd19, %fd18, %fd16, %p25;
	selp.f64 	%fd20, %fd19, %fd16, %p36;
	setp.eq.f32 	%p37, %f4, 0f00000000;
	selp.b32 	%r376, %r375, 0, %p25;
	or.b32  	%r377, %r376, 2146435072;
	selp.b32 	%r378, %r377, %r376, %p26;
	mov.b64 	%fd21, {%r370, %r378};
	selp.f64 	%fd22, %fd21, %fd20, %p37;
	add.f64 	%fd23, %fd15, 0d4000000000000000;
	{
	.reg .b32 %temp; 
	mov.b64 	{%temp, %r379}, %fd23;
	}
	and.b32  	%r380, %r379, 2146435072;
	setp.eq.s32 	%p38, %r380, 2146435072;
	setp.eq.f32 	%p39, %f4, 0f7F800000;
	selp.b32 	%r381, %r373, %r199, %p36;
	mov.b64 	%fd24, {%r370, %r381};
	selp.f64 	%fd25, %fd24, %fd22, %p38;
	selp.f64 	%fd26, %fd25, %fd22, %p39;
	setp.eq.f32 	%p40, %f4, 0f3F800000;
	selp.f64 	%fd27, 0d3FF0000000000000, %fd26, %p40;
	add.f64 	%fd28, %fd14, %fd27;
	setp.le.f64 	%p41, %fd28, 0d3FF0000000000000;
	selp.u32 	%r382, 1, 0, %p41;
	add.s32 	%r383, %r531, %r382;
	shr.u32 	%r384, %r437, 2;
	xor.b32  	%r385, %r384, %r437;
	shl.b32 	%r386, %r209, 4;
	shl.b32 	%r387, %r385, 1;
	xor.b32  	%r388, %r387, %r386;
	xor.b32  	%r389, %r388, %r385;
	xor.b32  	%r210, %r389, %r209;
	add.s32 	%r390, %r525, %r210;
	add.s32 	%r391, %r390, 724874;
	cvt.rn.f32.u32 	%f5, %r391;
	fma.rn.f32 	%f6, %f5, 0f2F800000, 0f2F000000;
	shr.u32 	%r392, %r436, 2;
	xor.b32  	%r393, %r392, %r436;
	shl.b32 	%r394, %r210, 4;
	shl.b32 	%r395, %r393, 1;
	xor.b32  	%r396, %r395, %r394;
	xor.b32  	%r397, %r396, %r393;
	xor.b32  	%r435, %r397, %r210;
	add.s32 	%r398, %r525, %r435;
	add.s32 	%r399, %r398, 1087311;
	cvt.rn.f32.u32 	%f7, %r399;
	fma.rn.f32 	%f8, %f7, 0f2F800000, 0f2F000000;
	cvt.f64.f32 	%fd29, %f6;
	{
	.reg .b32 %temp; 
	mov.b64 	{%temp, %r400}, %fd29;
	}
	{ // callseq 2, 0
	.param .b64 param0;
	st.param.f64 	[param0], %fd29;
	.param .b64 retval0;
	call.uni (retval0), 
	__internal_accurate_pow, 
	(
	param0
	);
	ld.param.f64 	%fd30, [retval0];
	} // callseq 2
	setp.lt.s32 	%p42, %r400, 0;
	neg.f64 	%fd32, %fd30;
	selp.f64 	%fd33, %fd32, %fd30, %p25;
	selp.f64 	%fd34, %fd33, %fd30, %p42;
	setp.eq.f32 	%p43, %f6, 0f00000000;
	selp.b32 	%r401, %r400, 0, %p25;
	or.b32  	%r402, %r401, 2146435072;
	selp.b32 	%r403, %r402, %r401, %p26;
	mov.b64 	%fd35, {%r370, %r403};
	selp.f64 	%fd36, %fd35, %fd34, %p43;
	add.f64 	%fd37, %fd29, 0d4000000000000000;
	{
	.reg .b32 %temp; 
	mov.b64 	{%temp, %r404}, %fd37;
	}
	and.b32  	%r405, %r404, 2146435072;
	setp.eq.s32 	%p44, %r405, 2146435072;
	setp.eq.f32 	%p45, %f6, 0f7F800000;
	selp.b32 	%r406, %r373, %r199, %p42;
	mov.b64 	%fd38, {%r370, %r406};
	selp.f64 	%fd39, %fd38, %fd36, %p44;
	selp.f64 	%fd40, %fd39, %fd36, %p45;
	setp.eq.f32 	%p46, %f6, 0f3F800000;
	selp.f64 	%fd41, 0d3FF0000000000000, %fd40, %p46;
	cvt.f64.f32 	%fd42, %f8;
	{
	.reg .b32 %temp; 
	mov.b64 	{%temp, %r407}, %fd42;
	}
	{ // callseq 3, 0
	.param .b64 param0;
	st.param.f64 	[param0], %fd42;
	.param .b64 retval0;
	call.uni (retval0), 
	__internal_accurate_pow, 
	(
	param0
	);
	ld.param.f64 	%fd43, [retval0];
	} // callseq 3
	setp.lt.s32 	%p47, %r407, 0;
	neg.f64 	%fd45, %fd43;
	selp.f64 	%fd46, %fd45, %fd43, %p25;
	selp.f64 	%fd47, %fd46, %fd43, %p47;
	setp.eq.f32 	%p48, %f8, 0f00000000;
	selp.b32 	%r408, %r407, 0, %p25;
	or.b32  	%r409, %r408, 2146435072;
	selp.b32 	%r410, %r409, %r408, %p26;
	mov.b64 	%fd48, {%r370, %r410};
	selp.f64 	%fd49, %fd48, %fd47, %p48;
	add.f64 	%fd50, %fd42, 0d4000000000000000;
	{
	.reg .b32 %temp; 
	mov.b64 	{%temp, %r411}, %fd50;
	}
	and.b32  	%r412, %r411, 2146435072;
	setp.eq.s32 	%p49, %r412, 2146435072;
	setp.eq.f32 	%p50, %f8, 0f7F800000;
	selp.b32 	%r413, %r373, %r199, %p47;
	mov.b64 	%fd51, {%r370, %r413};
	selp.f64 	%fd52, %fd51, %fd49, %p49;
	selp.f64 	%fd53, %fd52, %fd49, %p50;
	setp.eq.f32 	%p51, %f8, 0f3F800000;
	selp.f64 	%fd54, 0d3FF0000000000000, %fd53, %p51;
	add.f64 	%fd55, %fd41, %fd54;
	setp.le.f64 	%p52, %fd55, 0d3FF0000000000000;
	selp.u32 	%r414, 1, 0, %p52;
	add.s32 	%r531, %r383, %r414;
	add.s32 	%r525, %r525, 1449748;
	setp.ne.s32 	%p53, %r525, 1574728148;
	mov.u32 	%r436, %r210;
	mov.u32 	%r437, %r209;
	mov.u32 	%r438, %r208;
	mov.u32 	%r439, %r202;
	@%p53 bra 	$L__BB0_43;
	st.global.v2.u32 	[%rd2+8], {%r208, %r209};
	st.global.v2.u32 	[%rd2+16], {%r210, %r435};
	mov.b32 	%r415, 1574365711;
	st.global.v2.u32 	[%rd2], {%r415, %r202};
	cvta.to.global.u64 	%rd18, %rd8;
	cvt.rn.f32.u32 	%f9, %r531;
	mul.f32 	%f10, %f9, 0f40800000;
	mul.f32 	%f11, %f10, 0f3A800000;
	shl.b64 	%rd19, %rd1, 2;
	add.s64 	%rd20, %rd18, %rd19;
	st.global.f32 	[%rd20], %f11;
	ret;

}
.func  (.param .b64 func_retval0) __internal_accurate_pow(
	.param .b64 __internal_accurate_pow_param_0
)
{
	.reg .pred 	%p<8>;
	.reg .b32 	%r<49>;
	.reg .b32 	%f<3>;
	.reg .b64 	%fd<109>;

	ld.param.f64 	%fd10, [__internal_accurate_pow_param_0];
	{
	.reg .b32 %temp; 
	mov.b64 	{%temp, %r46}, %fd10;
	}
	{
	.reg .b32 %temp; 
	mov.b64 	{%r45, %temp}, %fd10;
	}
	shr.u32 	%r47, %r46, 20;
	setp.gt.u32 	%p1, %r46, 1048575;
	@%p1 bra 	$L__BB1_2;
	mul.f64 	%fd11, %fd10, 0d4350000000000000;
	{
	.reg .b32 %temp; 
	mov.b64 	{%temp, %r46}, %fd11;
	}
	{
	.reg .b32 %temp; 
	mov.b64 	{%r45, %temp}, %fd11;
	}
	shr.u32 	%r16, %r46, 20;
	add.s32 	%r47, %r16, -54;
$L__BB1_2:
	add.s32 	%r48, %r47, -1023;
	and.b32  	%r17, %r46, -2146435073;
	or.b32  	%r18, %r17, 1072693248;
	mov.b64 	%fd107, {%r45, %r18};
	setp.lt.u32 	%p2, %r18, 1073127583;
	@%p2 bra 	$L__BB1_4;
	{
	.reg .b32 %temp; 
	mov.b64 	{%r19, %temp}, %fd107;
	}
	{
	.reg .b32 %temp; 
	mov.b64 	{%temp, %r20}, %fd107;
	}
	add.s32 	%r21, %r20, -1048576;
	mov.b64 	%fd107, {%r19, %r21};
	add.s32 	%r48, %r47, -1022;
$L__BB1_4:
	add.f64 	%fd12, %fd107, 0dBFF0000000000000;
	add.f64 	%fd13, %fd107, 0d3FF0000000000000;
	rcp.approx.ftz.f64 	%fd14, %fd13;
	neg.f64 	%fd15, %fd13;
	fma.rn.f64 	%fd16, %fd15, %fd14, 0d3FF0000000000000;
	fma.rn.f64 	%fd17, %fd16, %fd16, %fd16;
	fma.rn.f64 	%fd18, %fd17, %fd14, %fd14;
	mul.f64 	%fd19, %fd12, %fd18;
	fma.rn.f64 	%fd20, %fd12, %fd18, %fd19;
	mul.f64 	%fd21, %fd20, %fd20;
	fma.rn.f64 	%fd22, %fd21, 0d3EB0F5FF7D2CAFE2, 0d3ED0F5D241AD3B5A;
	fma.rn.f64 	%fd23, %fd22, %fd21, 0d3EF3B20A75488A3F;
	fma.rn.f64 	%fd24, %fd23, %fd21, 0d3F1745CDE4FAECD5;
	fma.rn.f64 	%fd25, %fd24, %fd21, 0d3F3C71C7258A578B;
	fma.rn.f64 	%fd26, %fd25, %fd21, 0d3F6249249242B910;
	fma.rn.f64 	%fd27, %fd26, %fd21, 0d3F89999999999DFB;
	sub.f64 	%fd28, %fd12, %fd20;
	add.f64 	%fd29, %fd28, %fd28;
	neg.f64 	%fd30, %fd20;
	fma.rn.f64 	%fd31, %fd30, %fd12, %fd29;
	mul.f64 	%fd32, %fd18, %fd31;
	fma.rn.f64 	%fd33, %fd21, %fd27, 0d3FB5555555555555;
	mov.f64 	%fd34, 0d3FB5555555555555;
	sub.f64 	%fd35, %fd34, %fd33;
	fma.rn.f64 	%fd36, %fd21, %fd27, %fd35;
	add.f64 	%fd37, %fd36, 0dBC46A4CB00B9E7B0;
	add.f64 	%fd38, %fd33, %fd37;
	sub.f64 	%fd39, %fd33, %fd38;
	add.f64 	%fd40, %fd37, %fd39;
	mul.rn.f64 	%fd41, %fd20, %fd20;
	neg.f64 	%fd42, %fd41;
	fma.rn.f64 	%fd43, %fd20, %fd20, %fd42;
	{
	.reg .b32 %temp; 
	mov.b64 	{%r22, %temp}, %fd32;
	}
	{
	.reg .b32 %temp; 
	mov.b64 	{%temp, %r23}, %fd32;
	}
	add.s32 	%r24, %r23, 1048576;
	mov.b64 	%fd44, {%r22, %r24};
	fma.rn.f64 	%fd45, %fd20, %fd44, %fd43;
	mul.rn.f64 	%fd46, %fd41, %fd20;
	neg.f64 	%fd47, %fd46;
	fma.rn.f64 	%fd48, %fd41, %fd20, %fd47;
	fma.rn.f64 	%fd49, %fd41, %fd32, %fd48;
	fma.rn.f64 	%fd50, %fd45, %fd20, %fd49;
	mul.rn.f64 	%fd51, %fd38, %fd46;
	neg.f64 	%fd52, %fd51;
	fma.rn.f64 	%fd53, %fd38, %fd46, %fd52;
	fma.rn.f64 	%fd54, %fd38, %fd50, %fd53;
	fma.rn.f64 	%fd55, %fd40, %fd46, %fd54;
	add.f64 	%fd56, %fd51, %fd55;
	sub.f64 	%fd57, %fd51, %fd56;
	add.f64 	%fd58, %fd55, %fd57;
	add.f64 	%fd59, %fd20, %fd56;
	sub.f64 	%fd60, %fd20, %fd59;
	add.f64 	%fd61, %fd56, %fd60;
	add.f64 	%fd62, %fd58, %fd61;
	add.f64 	%fd63, %fd32, %fd62;
	add.f64 	%fd64, %fd59, %fd63;
	sub.f64 	%fd65, %fd59, %fd64;
	add.f64 	%fd66, %fd63, %fd65;
	xor.b32  	%r25, %r48, -2147483648;
	mov.b32 	%r26, 1127219200;
	mov.b64 	%fd67, {%r25, %r26};
	mov.b32 	%r27, -2147483648;
	mov.b64 	%fd68, {%r27, %r26};
	sub.f64 	%fd69, %fd67, %fd68;
	fma.rn.f64 	%fd70, %fd69, 0d3FE62E42FEFA39EF, %fd64;
	fma.rn.f64 	%fd71, %fd69, 0dBFE62E42FEFA39EF, %fd70;
	sub.f64 	%fd72, %fd71, %fd64;
	sub.f64 	%fd73, %fd66, %fd72;
	fma.rn.f64 	%fd74, %fd69, 0d3C7ABC9E3B39803F, %fd73;
	add.f64 	%fd75, %fd70, %fd74;
	sub.f64 	%fd76, %fd70, %fd75;
	add.f64 	%fd77, %fd74, %fd76;
	mov.f64 	%fd78, 0d4000000000000000;
	{
	.reg .b32 %temp; 
	mov.b64 	{%temp, %r28}, %fd78;
	}
	{
	.reg .b32 %temp; 
	mov.b64 	{%r29, %temp}, %fd78;
	}
	shl.b32 	%r30, %r28, 1;
	setp.gt.u32 	%p3, %r30, -33554433;
	and.b32  	%r31, %r28, -15728641;
	selp.b32 	%r32, %r31, %r28, %p3;
	mov.b64 	%fd79, {%r29, %r32};
	mul.rn.f64 	%fd80, %fd75, %fd79;
	neg.f64 	%fd81, %fd80;
	fma.rn.f64 	%fd82, %fd75, %fd79, %fd81;
	fma.rn.f64 	%fd83, %fd77, %fd79, %fd82;
	add.f64 	%fd4, %fd80, %fd83;
	sub.f64 	%fd84, %fd80, %fd4;
	add.f64 	%fd5, %fd83, %fd84;
	fma.rn.f64 	%fd85, %fd4, 0d3FF71547652B82FE, 0d4338000000000000;
	{
	.reg .b32 %temp; 
	mov.b64 	{%r13, %temp}, %fd85;
	}
	mov.f64 	%fd86, 0dC338000000000000;
	add.rn.f64 	%fd87, %fd85, %fd86;
	fma.rn.f64 	%fd88, %fd87, 0dBFE62E42FEFA39EF, %fd4;
	fma.rn.f64 	%fd89, %fd87, 0dBC7ABC9E3B39803F, %fd88;
	fma.rn.f64 	%fd90, %fd89, 0d3E5ADE1569CE2BDF, 0d3E928AF3FCA213EA;
	fma.rn.f64 	%fd91, %fd90, %fd89, 0d3EC71DEE62401315;
	fma.rn.f64 	%fd92, %fd91, %fd89, 0d3EFA01997C89EB71;
	fma.rn.f64 	%fd93, %fd92, %fd89, 0d3F2A01A014761F65;
	fma.rn.f64 	%fd94, %fd93, %fd89, 0d3F56C16C1852B7AF;
	fma.rn.f64 	%fd95, %fd94, %fd89, 0d3F81111111122322;
	fma.rn.f64 	%fd96, %fd95, %fd89, 0d3FA55555555502A1;
	fma.rn.f64 	%fd97, %fd96, %fd89, 0d3FC5555555555511;
	fma.rn.f64 	%fd98, %fd97, %fd89, 0d3FE000000000000B;
	fma.rn.f64 	%fd99, %fd98, %fd89, 0d3FF0000000000000;
	fma.rn.f64 	%fd100, %fd99, %fd89, 0d3FF0000000000000;
	{
	.reg .b32 %temp; 
	mov.b64 	{%r14, %temp}, %fd100;
	}
	{
	.reg .b32 %temp; 
	mov.b64 	{%temp, %r15}, %fd100;
	}
	shl.b32 	%r33, %r13, 20;
	add.s32 	%r34, %r33, %r15;
	mov.b64 	%fd108, {%r14, %r34};
	{
	.reg .b32 %temp; 
	mov.b64 	{%temp, %r35}, %fd4;
	}
	mov.b32 	%f2, %r35;
	abs.f32 	%f1, %f2;
	setp.lt.f32 	%p4, %f1, 0f4086232B;
	@%p4 bra 	$L__BB1_7;
	setp.lt.f64 	%p5, %fd4, 0d0000000000000000;
	add.f64 	%fd101, %fd4, 0d7FF0000000000000;
	selp.f64 	%fd108, 0d0000000000000000, %fd101, %p5;
	setp.geu.f32 	%p6, %f1, 0f40874800;
	@%p6 bra 	$L__BB1_7;
	shr.u32 	%r36, %r13, 31;
	add.s32 	%r37, %r13, %r36;
	shr.s32 	%r38, %r37, 1;
	shl.b32 	%r39, %r38, 20;
	add.s32 	%r40, %r15, %r39;
	mov.b64 	%fd102, {%r14, %r40};
	sub.s32 	%r41, %r13, %r38;
	shl.b32 	%r42, %r41, 20;
	add.s32 	%r43, %r42, 1072693248;
	mov.b32 	%r44, 0;
	mov.b64 	%fd103, {%r44, %r43};
	mul.f64 	%fd108, %fd103, %fd102;
$L__BB1_7:
	abs.f64 	%fd104, %fd108;
	setp.eq.f64 	%p7, %fd104, 0d7FF0000000000000;
	fma.rn.f64 	%fd105, %fd108, %fd5, %fd108;
	selp.f64 	%fd106, %fd108, %fd105, %p7;
	st.param.f64 	[func_retval0], %fd106;
	ret;

}


// ===== COMPILED SASS (sm_100) =====

	.target	sm_100

	.elftype	@"ET_EXEC"


//--------------------- .note.nv.tkinfo           --------------------------
	.section	.note.nv.tkinfo,"",@"SHT_NOTE"
	.sectionflags	@"SHF_NOTE_NV_TKINFO"
	.tkinfo
        /*0018*/ 	.word	0x00000002
        /*0030*/ 	.string	""
        /*0030*/ 	.string	"ptxas"
        /*0030*/ 	.string	"Cuda compilation tools, release 13.0, V13.0.88"
        /*0030*/ 	.string	"Build cuda_13.0.r13.0/compiler.36424714_0"
        /*0030*/ 	.string	"-arch sm_100 -m 64 "



//--------------------- .note.nv.cuinfo           --------------------------
	.section	.note.nv.cuinfo,"",@"SHT_NOTE"
	.sectionflags	@"SHF_NOTE_NV_CUINFO"
        /*0018*/ 	.short	0x0002
        /*001a*/ 	.short	0x0064
        /*001c*/ 	.short	0x0082
	.zero		2


//--------------------- .nv.info                  --------------------------
	.section	.nv.info,"",@"SHT_CUDA_INFO"
	.align	4


	//----- nvinfo : EIATTR_REGCOUNT
	.align		4
        /*0000*/ 	.byte	0x04, 0x2f
        /*0002*/ 	.short	(.L_10 - .L_9)
	.align		4
.L_9:
        /*0004*/ 	.word	index@(_Z18gpu_calculation_piPfP17curandStateXORWOW)
        /*0008*/ 	.word	0x00000028


	//----- nvinfo : EIATTR_FRAME_SIZE
	.align		4
.L_10:
        /*000c*/ 	.byte	0x04, 0x11
        /*000e*/ 	.short	(.L_12 - .L_11)
	.align		4
.L_11:
        /*0010*/ 	.word	index@($_Z18gpu_calculation_piPfP17curandStateXORWOW$__internal_accurate_pow)
        /*0014*/ 	.word	0x00000000


	//----- nvinfo : EIATTR_FRAME_SIZE
	.align		4
.L_12:
        /*0018*/ 	.byte	0x04, 0x11
        /*001a*/ 	.short	(.L_14 - .L_13)
	.align		4
.L_13:
        /*001c*/ 	.word	index@(_Z18gpu_calculation_piPfP17curandStateXORWOW)
        /*0020*/ 	.word	0x00000000


	//----- nvinfo : EIATTR_MIN_STACK_SIZE
	.align		4
.L_14:
        /*0024*/ 	.byte	0x04, 0x12
        /*0026*/ 	.short	(.L_16 - .L_15)
	.align		4
.L_15:
        /*0028*/ 	.word	index@(_Z18gpu_calculation_piPfP17curandStateXORWOW)
        /*002c*/ 	.word	0x00000000
.L_16:


//--------------------- .nv.compat                --------------------------
	.section	.nv.compat,"",@"SHT_CUDA_COMPAT_INFO"
	.align	4
        /*0000*/ 	.byte	0x02, 0x09, 0x00, 0x00, 0x02, 0x02, 0x01, 0x00, 0x02, 0x05, 0x05, 0x00, 0x03, 0x07, 0x01, 0x01
        /*0010*/ 	.byte	0x02, 0x03, 0x00, 0x00, 0x02, 0x06, 0x01, 0x00, 0x04, 0x0b, 0x08, 0x00, 0x01, 0x00, 0x00, 0x00
        /*0020*/ 	.byte	0x00, 0x00, 0x00, 0x00


//--------------------- .nv.info._Z18gpu_calculation_piPfP17curandStateXORWOW --------------------------
	.section	.nv.info._Z18gpu_calculation_piPfP17curandStateXORWOW,"",@"SHT_CUDA_INFO"
	.sectionflags	@""
	.align	4


	//----- nvinfo : EIATTR_CUDA_API_VERSION
	.align		4
        /*0000*/ 	.byte	0x04, 0x37
        /*0002*/ 	.short	(.L_18 - .L_17)
.L_17:
        /*0004*/ 	.word	0x00000082


	//----- nvinfo : EIATTR_KPARAM_INFO
	.align		4
.L_18:
        /*0008*/ 	.byte	0x04, 0x17
        /*000a*/ 	.short	(.L_20 - .L_19)
.L_19:
        /*000c*/ 	.word	0x00000000
        /*0010*/ 	.short	0x0001
        /*0012*/ 	.short	0x0008
        /*0014*/ 	.byte	0x00, 0xf5, 0x21, 0x00


	//----- nvinfo : EIATTR_KPARAM_INFO
	.align		4
.L_20:
        /*0018*/ 	.byte	0x04, 0x17
        /*001a*/ 	.short	(.L_22 - .L_21)
.L_21:
        /*001c*/ 	.word	0x00000000
        /*0020*/ 	.short	0x0000
        /*0022*/ 	.short	0x0000
        /*0024*/ 	.byte	0x00, 0xf5, 0x21, 0x00


	//----- nvinfo : EIATTR_SPARSE_MMA_MASK
	.align		4
.L_22:
        /*0028*/ 	.byte	0x03, 0x50
        /*002a*/ 	.short	0x0000


	//----- nvinfo : EIATTR_MAXREG_COUNT
	.align		4
        /*002c*/ 	.byte	0x03, 0x1b
        /*002e*/ 	.short	0x00ff


	//----- nvinfo : EIATTR_MERCURY_ISA_VERSION
	.align		4
        /*0030*/ 	.byte	0x03, 0x5f
        /*0032*/ 	.short	0x0101


	//----- nvinfo : EIATTR_VRC_CTA_INIT_COUNT
	.align		4
        /*0034*/ 	.byte	0x02, 0x4a
	.zero		1
	.zero		1


	//----- nvinfo : EIATTR_EXIT_INSTR_OFFSETS
	.align		4
        /*0038*/ 	.byte	0x04, 0x1c
        /*003a*/ 	.short	(.L_24 - .L_23)


	//   ....[0]....
.L_23:
        /*003c*/ 	.word	0x00001830


	//----- nvinfo : EIATTR_CRS_STACK_SIZE
	.align		4
.L_24:
        /*0040*/ 	.byte	0x04, 0x1e
        /*0042*/ 	.short	(.L_26 - .L_25)
.L_25:
        /*0044*/ 	.word	0x00000000


	//----- nvinfo : EIATTR_CBANK_PARAM_SIZE
	.align		4
.L_26:
        /*0048*/ 	.byte	0x03, 0x19
        /*004a*/ 	.short	0x0010


	//----- nvinfo : EIATTR_PARAM_CBANK
	.align		4
        /*004c*/ 	.byte	0x04, 0x0a
        /*004e*/ 	.short	(.L_28 - .L_27)
	.align		4
.L_27:
        /*0050*/ 	.word	index@(.nv.constant0._Z18gpu_calculation_piPfP17curandStateXORWOW)
        /*0054*/ 	.short	0x0380
        /*0056*/ 	.short	0x0010


	//----- nvinfo : EIATTR_SW_WAR
	.align		4
.L_28:
        /*0058*/ 	.byte	0x04, 0x36
        /*005a*/ 	.short	(.L_30 - .L_29)
.L_29:
        /*005c*/ 	.word	0x00000008
.L_30:


//--------------------- .nv.callgraph             --------------------------
	.section	.nv.callgraph,"",@"SHT_CUDA_CALLGRAPH"
	.align	4
	.sectionentsize	8
	.align		4
        /*0000*/ 	.word	0x00000000
	.align		4
        /*0004*/ 	.word	0xffffffff
	.align		4
        /*0008*/ 	.word	0x00000000
	.align		4
        /*000c*/ 	.word	0xfffffffe
	.align		4
        /*0010*/ 	.word	0x00000000
	.align		4
        /*0014*/ 	.word	0xfffffffd
	.align		4
        /*0018*/ 	.word	0x00000000
	.align		4
        /*001c*/ 	.word	0xfffffffc


//--------------------- .nv.constant4             --------------------------
	.section	.nv.constant4,"a",@progbits
	.align	8
	.align		8
.nv.constant4:
        /*0000*/ 	.dword	precalc_xorwow_matrix
	.align		8
        /*0008*/ 	.dword	precalc_xorwow_offset_matrix
	.align		8
        /*0010*/ 	.dword	mrg32k3aM1
	.align		8
        /*0018*/ 	.dword	mrg32k3aM2
	.align		8
        /*0020*/ 	.dword	mrg32k3aM1SubSeq
	.align		8
        /*0028*/ 	.dword	mrg32k3aM2SubSeq
	.align		8
        /*0030*/ 	.dword	mrg32k3aM1Seq
	.align		8
        /*0038*/ 	.dword	mrg32k3aM2Seq


//--------------------- .nv.constant3             --------------------------
	.section	.nv.constant3,"a",@progbits
	.align	8
.nv.constant3:
	.type		__cr_lgamma_table,@object
	.size		__cr_lgamma_table,(.L_8 - __cr_lgamma_table)
__cr_lgamma_table:
        /*0000*/ 	.byte	0x00, 0x00, 0x00, 0x00, 0x00, 0x00, 0x00, 0x00, 0x00, 0x00, 0x00, 0x00, 0x00, 0x00, 0x00, 0x00
        /*0010*/ 	.byte	0xef, 0x39, 0xfa, 0xfe, 0x42, 0x2e, 0xe6, 0x3f, 0x02, 0x20, 0x2a, 0xfa, 0x0b, 0xab, 0xfc, 0x3f
        /*0020*/ 	.byte	0xf9, 0x2c, 0x92, 0x7c, 0xa7, 0x6c, 0x09, 0x40, 0xc9, 0x79, 0x44, 0x3c, 0x64, 0x26, 0x13, 0x40
        /*0030*/ 	.byte	0xca, 0x01, 0xcf, 0x3a, 0x27, 0x51, 0x1a, 0x40, 0x30, 0xcc, 0x2d, 0xf3, 0xe1, 0x0c, 0x21, 0x40
        /*0040*/ 	.byte	0x0d, 0xb7, 0xfc, 0x82, 0x8e, 0x35, 0x25, 0x40
.L_8:


//--------------------- .text._Z18gpu_calculation_piPfP17curandStateXORWOW --------------------------
	.section	.text._Z18gpu_calculation_piPfP17curandStateXORWOW,"ax",@progbits
	.align	128
        .global         _Z18gpu_calculation_piPfP17curandStateXORWOW
        .type           _Z18gpu_calculation_piPfP17curandStateXORWOW,@function
        .size           _Z18gpu_calculation_piPfP17curandStateXORWOW,(.L_x_15 - _Z18gpu_calculation_piPfP17curandStateXORWOW)
        .other          _Z18gpu_calculation_piPfP17curandStateXORWOW,@"STO_CUDA_ENTRY STV_DEFAULT"
_Z18gpu_calculation_piPfP17curandStateXORWOW:
.text._Z18gpu_calculation_piPfP17curandStateXORWOW:
[----:B------:R-:W-:Y:S01]  /*0000*/  LDC R1, c[0x0][0x37c] ;  /* 0x0000df00ff017b82 */ /* 0x000fe20000000800 */
[----:B------:R-:W0:Y:S07]  /*0010*/  S2R R0, SR_TID.X ;  /* 0x0000000000007919 */ /* 0x000e2e0000002100 */
[----:B------:R-:W1:Y:S01]  /*0020*/  LDC.64 R8, c[0x0][0x388] ;  /* 0x0000e200ff087b82 */ /* 0x000e620000000a00 */
[----:B------:R-:W0:Y:S01]  /*0030*/  LDCU UR6, c[0x0][0x360] ;  /* 0x00006c00ff0677ac */ /* 0x000e220008000800 */
[----:B------:R-:W-:Y:S01]  /*0040*/  IMAD.MOV.U32 R2, RZ, RZ, 0x3198c20f ;  /* 0x3198c20fff027424 */ /* 0x000fe200078e00ff */
[----:B------:R-:W0:Y:S01]  /*0050*/  S2R R3, SR_CTAID.X ;  /* 0x0000000000037919 */ /* 0x000e220000002500 */
[----:B------:R-:W-:Y:S01]  /*0060*/  IMAD.MOV.U32 R4, RZ, RZ, 0x423bb012 ;  /* 0x423bb012ff047424 */ /* 0x000fe200078e00ff */
[----:B------:R-:W2:Y:S01]  /*0070*/  LDCU.64 UR4, c[0x0][0x358] ;  /* 0x00006b00ff0477ac */ /* 0x000ea20008000a00 */
[----:B------:R-:W-:Y:S01]  /*0080*/  IMAD.MOV.U32 R5, RZ, RZ, -0x75bd8fc ;  /* 0xf8a42704ff057424 */ /* 0x000fe200078e00ff */
[----:B------:R-:W-:Y:S01]  /*0090*/  BSSY.RECONVERGENT B0, `(.L_x_0) ;  /* 0x00000e5000007945 */ /* 0x000fe20003800200 */
[----:B------:R-:W-:-:S02]  /*00a0*/  IMAD.MOV.U32 R6, RZ, RZ, -0x23270784 ;  /* 0xdcd8f87cff067424 */ /* 0x000fc400078e00ff */
[----:B------:R-:W-:Y:S02]  /*00b0*/  IMAD.MOV.U32 R7, RZ, RZ, 0x57fa2510 ;  /* 0x57fa2510ff077424 */ /* 0x000fe400078e00ff */
[----:B------:R-:W-:Y:S02]  /*00c0*/  IMAD.MOV.U32 R15, RZ, RZ, 0x5efdb30c ;  /* 0x5efdb30cff0f7424 */ /* 0x000fe400078e00ff */
[----:B------:R-:W-:Y:S02]  /*00d0*/  IMAD.MOV.U32 R11, RZ, RZ, -0x75bd8fc ;  /* 0xf8a42704ff0b7424 */ /* 0x000fe400078e00ff */
[----:B------:R-:W-:Y:S02]  /*00e0*/  IMAD.MOV.U32 R10, RZ, RZ, 0x423bb012 ;  /* 0x423bb012ff0a7424 */ /* 0x000fe400078e00ff */
[----:B------:R-:W-:Y:S02]  /*00f0*/  IMAD.MOV.U32 R31, RZ, RZ, 0x57fa2510 ;  /* 0x57fa2510ff1f7424 */ /* 0x000fe400078e00ff */
[----:B------:R-:W-:-:S02]  /*0100*/  IMAD.MOV.U32 R30, RZ, RZ, -0x23270784 ;  /* 0xdcd8f87cff1e7424 */ /* 0x000fc400078e00ff */
[----:B0-----:R-:W-:Y:S02]  /*0110*/  IMAD R0, R3, UR6, R0 ;  /* 0x0000000603007c24 */ /* 0x001fe4000f8e0200 */
[----:B------:R-:W-:Y:S02]  /*0120*/  IMAD.MOV.U32 R3, RZ, RZ, 0x5efdb30c ;  /* 0x5efdb30cff037424 */ /* 0x000fe400078e00ff */
[C---:B-1----:R-:W-:Y:S01]  /*0130*/  IMAD.WIDE.U32 R8, R0.reuse, 0x30, R8 ;  /* 0x0000003000087825 */ /* 0x042fe200078e0008 */
[----:B------:R-:W-:-:S04]  /*0140*/  ISETP.NE.AND P0, PT, R0, RZ, PT ;  /* 0x000000ff0000720c */ /* 0x000fc80003f05270 */
[----:B--2---:R0:W-:Y:S04]  /*0150*/  STG.E.64 desc[UR4][R8.64], R2 ;  /* 0x0000000208007986 */ /* 0x0041e8000c101b04 */
[----:B------:R0:W-:Y:S04]  /*0160*/  STG.E.64 desc[UR4][R8.64+0x8], R4 ;  /* 0x0000080408007986 */ /* 0x0001e8000c101b04 */
[----:B------:R0:W-:Y:S01]  /*0170*/  STG.E.64 desc[UR4][R8.64+0x10], R6 ;  /* 0x0000100608007986 */ /* 0x0001e2000c101b04 */
[----:B------:R-:W-:Y:S05]  /*0180*/  @!P0 BRA `(.L_x_1) ;  /* 0x0000000c00548947 */ /* 0x000fea0003800000 */
[----:B0-----:R-:W-:Y:S02]  /*0190*/  IMAD.MOV.U32 R6, RZ, RZ, RZ ;  /* 0x000000ffff067224 */ /* 0x001fe400078e00ff */
[----:B------:R-:W-:Y:S02]  /*01a0*/  IMAD.MOV.U32 R15, RZ, RZ, 0x5efdb30c ;  /* 0x5efdb30cff0f7424 */ /* 0x000fe400078e00ff */
[----:B------:R-:W-:Y:S02]  /*01b0*/  IMAD.MOV.U32 R7, RZ, RZ, R0 ;  /* 0x000000ffff077224 */ /* 0x000fe400078e0000 */
[----:B------:R-:W-:Y:S02]  /*01c0*/  IMAD.MOV.U32 R12, RZ, RZ, RZ ;  /* 0x000000ffff0c7224 */ /* 0x000fe400078e00ff */
[----:B------:R-:W-:Y:S02]  /*01d0*/  IMAD.MOV.U32 R10, RZ, RZ, 0x423bb012 ;  /* 0x423bb012ff0a7424 */ /* 0x000fe400078e00ff */
[----:B------:R-:W-:-:S02]  /*01e0*/  IMAD.MOV.U32 R11, RZ, RZ, -0x75bd8fc ;  /* 0xf8a42704ff0b7424 */ /* 0x000fc400078e00ff */
[----:B------:R-:W-:Y:S02]  /*01f0*/  IMAD.MOV.U32 R30, RZ, RZ, -0x23270784 ;  /* 0xdcd8f87cff1e7424 */ /* 0x000fe400078e00ff */
[----:B------:R-:W-:-:S07]  /*0200*/  IMAD.MOV.U32 R31, RZ, RZ, 0x57fa2510 ;  /* 0x57fa2510ff1f7424 */ /* 0x000fce00078e00ff */
.L_x_7:
[----:B------:R-:W-:Y:S01]  /*0210*/  LOP3.LUT R13, R7, 0x3, RZ, 0xc0, !PT ;  /* 0x00000003070d7812 */ /* 0x000fe200078ec0ff */
[----:B------:R-:W-:Y:S03]  /*0220*/  BSSY.RECONVERGENT B1, `(.L_x_2) ;  /* 0x00000c5000017945 */ /* 0x000fe60003800200 */
[----:B------:R-:W-:-:S04]  /*0230*/  ISETP.NE.U32.AND P0, PT, R13, RZ, PT ;  /* 0x000000ff0d00720c */ /* 0x000fc80003f05070 */
[----:B------:R-:W-:-:S13]  /*0240*/  ISETP.NE.AND.EX P0, PT, RZ, RZ, PT, P0 ;  /* 0x000000ffff00720c */ /* 0x000fda0003f05300 */
[----:B0-----:R-:W-:Y:S05]  /*0250*/  @!P0 BRA `(.L_x_3) ;  /* 0x0000000c00048947 */ /* 0x001fea0003800000 */
[----:B------:R-:W0:Y:S01]  /*0260*/  LDC.64 R2, c[0x4][RZ] ;  /* 0x01000000ff027b82 */ /* 0x000e220000000a00 */
[----:B------:R-:W-:Y:S02]  /*0270*/  IMAD.MOV.U32 R14, RZ, RZ, RZ ;  /* 0x000000ffff0e7224 */ /* 0x000fe400078e00ff */
[----:B0-----:R-:W-:-:S07]  /*0280*/  IMAD.WIDE.U32 R2, R6, 0xc80, R2 ;  /* 0x00000c8006027825 */ /* 0x001fce00078e0002 */
.L_x_6:
[----:B0-----:R-:W-:Y:S01]  /*0290*/  IMAD.MOV.U32 R15, RZ, RZ, RZ ;  /* 0x000000ffff0f7224 */ /* 0x001fe200078e00ff */
[----:B------:R-:W-:Y:S01]  /*02a0*/  CS2R R30, SRZ ;  /* 0x00000000001e7805 */ /* 0x000fe2000001ff00 */
[----:B------:R-:W-:Y:S01]  /*02b0*/  IMAD.MOV.U32 R17, RZ, RZ, RZ ;  /* 0x000000ffff117224 */ /* 0x000fe200078e00ff */
[----:B------:R-:W-:-:S07]  /*02c0*/  CS2R R10, SRZ ;  /* 0x00000000000a7805 */ /* 0x000fce000001ff00 */
.L_x_5:
[----:B------:R-:W-:-:S05]  /*02d0*/  IMAD.WIDE.U32 R4, R17, 0x4, R8 ;  /* 0x0000000411047825 */ /* 0x000fca00078e0008 */
[----:B------:R0:W5:Y:S01]  /*02e0*/  LDG.E R16, desc[UR4][R4.64+0x4] ;  /* 0x0000040404107981 */ /* 0x000162000c1e1900 */
[----:B------:R-:W-:Y:S02]  /*02f0*/  IMAD.SHL.U32 R18, R17, 0x20, RZ ;  /* 0x0000002011127824 */ /* 0x000fe400078e00ff */
[----:B------:R-:W-:-:S07]  /*0300*/  IMAD.MOV.U32 R19, RZ, RZ, RZ ;  /* 0x000000ffff137224 */ /* 0x000fce00078e00ff */
.L_x_4:
[----:B-----5:R-:W-:Y:S01]  /*0310*/  SHF.R.U32.HI R28, RZ, R19, R16 ;  /* 0x00000013ff1c7219 */ /* 0x020fe20000011610 */
[----:B0-----:R-:W-:-:S03]  /*0320*/  IMAD.IADD R4, R18, 0x1, R19 ;  /* 0x0000000112047824 */ /* 0x001fc600078e0213 */
[----:B------:R-:W-:-:S04]  /*0330*/  LOP3.LUT R5, R28, 0x1, RZ, 0xc0, !PT ;  /* 0x000000011c057812 */ /* 0x000fc800078ec0ff */
[----:B------:R-:W-:Y:S01]  /*0340*/  ISETP.NE.U32.AND P0, PT, R5, 0x1, PT ;  /* 0x000000010500780c */ /* 0x000fe20003f05070 */
[----:B------:R-:W-:-:S03]  /*0350*/  IMAD R5, R4, 0x5, RZ ;  /* 0x0000000504057824 */ /* 0x000fc600078e02ff */
[----:B------:R-:W-:Y:S01]  /*0360*/  R2P PR, R28, 0x7e ;  /* 0x0000007e1c007804 */ /* 0x000fe20000000000 */
[----:B------:R-:W-:-:S08]  /*0370*/  IMAD.WIDE.U32 R4, R5, 0x4, R2 ;  /* 0x0000000405047825 */ /* 0x000fd000078e0002 */
[----:B------:R-:W2:Y:S04]  /*0380*/  @!P0 LDG.E R20, desc[UR4][R4.64] ;  /* 0x0000000404148981 */ /* 0x000ea8000c1e1900 */
[----:B------:R-:W3:Y:S04]  /*0390*/  @P1 LDG.E R22, desc[UR4][R4.64+0x14] ;  /* 0x0000140404161981 */ /* 0x000ee8000c1e1900 */
[----:B------:R-:W4:Y:S04]  /*03a0*/  @P2 LDG.E R24, desc[UR4][R4.64+0x28] ;  /* 0x0000280404182981 */ /* 0x000f28000c1e1900 */
[----:B------:R-:W4:Y:S04]  /*03b0*/  @P3 LDG.E R32, desc[UR4][R4.64+0x3c] ;  /* 0x00003c0404203981 */ /* 0x000f28000c1e1900 */
[----:B------:R-:W4:Y:S04]  /*03c0*/  @!P0 LDG.E R21, desc[UR4][R4.64+0x4] ;  /* 0x0000040404158981 */ /* 0x000f28000c1e1900 */
[----:B------:R-:W4:Y:S04]  /*03d0*/  @!P0 LDG.E R23, desc[UR4][R4.64+0xc] ;  /* 0x00000c0404178981 */ /* 0x000f28000c1e1900 */
[----:B------:R-:W4:Y:S04]  /*03e0*/  @P4 LDG.E R34, desc[UR4][R4.64+0x50] ;  /* 0x0000500404224981 */ /* 0x000f28000c1e1900 */
[----:B------:R-:W4:Y:S04]  /*03f0*/  @P5 LDG.E R36, desc[UR4][R4.64+0x64] ;  /* 0x0000640404245981 */ /* 0x000f28000c1e1900 */
[----:B------:R-:W4:Y:S04]  /*0400*/  @P1 LDG.E R26, desc[UR4][R4.64+0x24] ;  /* 0x00002404041a1981 */ /* 0x000f28000c1e1900 */
[----:B------:R-:W4:Y:S04]  /*0410*/  @P1 LDG.E R25, desc[UR4][R4.64+0x18] ;  /* 0x0000180404191981 */ /* 0x000f28000c1e1900 */
[----:B------:R-:W4:Y:S04]  /*0420*/  @P1 LDG.E R27, desc[UR4][R4.64+0x20] ;  /* 0x00002004041b1981 */ /* 0x000f28000c1e1900 */
[----:B------:R-:W4:Y:S04]  /*0430*/  @P6 LDG.E R29, desc[UR4][R4.64+0x78] ;  /* 0x00007804041d6981 */ /* 0x000f28000c1e1900 */
[----:B------:R-:W4:Y:S01]  /*0440*/  @P4 LDG.E R33, desc[UR4][R4.64+0x5c] ;  /* 0x00005c0404214981 */ /* 0x000f22000c1e1900 */
[----:B--2---:R-:W-:-:S03]  /*0450*/  @!P0 LOP3.LUT R15, R15, R20, RZ, 0x3c, !PT ;  /* 0x000000140f0f8212 */ /* 0x004fc600078e3cff */
[----:B------:R-:W2:Y:S01]  /*0460*/  @!P0 LDG.E R20, desc[UR4][R4.64+0x8] ;  /* 0x0000080404148981 */ /* 0x000ea2000c1e1900 */
[----:B---3--:R-:W-:-:S03]  /*0470*/  @P1 LOP3.LUT R15, R15, R22, RZ, 0x3c, !PT ;  /* 0x000000160f0f1212 */ /* 0x008fc600078e3cff */
[----:B------:R-:W3:Y:S01]  /*0480*/  @!P0 LDG.E R22, desc[UR4][R4.64+0x10] ;  /* 0x0000100404168981 */ /* 0x000ee2000c1e1900 */
[----:B----4-:R-:W-:-:S03]  /*0490*/  @P2 LOP3.LUT R15, R15, R24, RZ, 0x3c, !PT ;  /* 0x000000180f0f2212 */ /* 0x010fc600078e3cff */
[----:B------:R-:W4:Y:S01]  /*04a0*/  @P1 LDG.E R24, desc[UR4][R4.64+0x1c] ;  /* 0x00001c0404181981 */ /* 0x000f22000c1e1900 */
[----:B------:R-:W-:-:S03]  /*04b0*/  @P3 LOP3.LUT R15, R15, R32, RZ, 0x3c, !PT ;  /* 0x000000200f0f3212 */ /* 0x000fc600078e3cff */
[----:B------:R-:W4:Y:S01]  /*04c0*/  @P2 LDG.E R32, desc[UR4][R4.64+0x38] ;  /* 0x0000380404202981 */ /* 0x000f22000c1e1900 */
[----:B------:R-:W-:-:S03]  /*04d0*/  @!P0 LOP3.LUT R10, R10, R21, RZ, 0x3c, !PT ;  /* 0x000000150a0a8212 */ /* 0x000fc600078e3cff */
[----:B------:R-:W4:Y:S01]  /*04e0*/  @P2 LDG.E R21, desc[UR4][R4.64+0x2c] ;  /* 0x00002c0404152981 */ /* 0x000f22000c1e1900 */
[----:B------:R-:W-:-:S03]  /*04f0*/  @!P0 LOP3.LUT R30, R30, R23, RZ, 0x3c, !PT ;  /* 0x000000171e1e8212 */ /* 0x000fc600078e3cff */
[----:B------:R-:W4:Y:S01]  /*0500*/  @P2 LDG.E R23, desc[UR4][R4.64+0x34] ;  /* 0x0000340404172981 */ /* 0x000f22000c1e1900 */
[----:B------:R-:W-:-:S04]  /*0510*/  @P4 LOP3.LUT R15, R15, R34, RZ, 0x3c, !PT ;  /* 0x000000220f0f4212 */ /* 0x000fc800078e3cff */
[----:B------:R-:W-:Y:S02]  /*0520*/  @P5 LOP3.LUT R15, R15, R36, RZ, 0x3c, !PT ;  /* 0x000000240f0f5212 */ /* 0x000fe400078e3cff */
[----:B------:R-:W-:Y:S02]  /*0530*/  @P1 LOP3.LUT R10, R10, R25, RZ, 0x3c, !PT ;  /* 0x000000190a0a1212 */ /* 0x000fe400078e3cff */
[----:B------:R-:W4:Y:S01]  /*0540*/  @P3 LDG.E R25, desc[UR4][R4.64+0x40] ;  /* 0x0000400404193981 */ /* 0x000f22000c1e1900 */
[----:B------:R-:W-:-:S03]  /*0550*/  @P1 LOP3.LUT R30, R30, R27, RZ, 0x3c, !PT ;  /* 0x0000001b1e1e1212 */ /* 0x000fc600078e3cff */
[----:B------:R-:W4:Y:S01]  /*0560*/  @P3 LDG.E R27, desc[UR4][R4.64+0x48] ;  /* 0x00004804041b3981 */ /* 0x000f22000c1e1900 */
[----:B------:R-:W-:-:S03]  /*0570*/  @P6 LOP3.LUT R15, R15, R29, RZ, 0x3c, !PT ;  /* 0x0000001d0f0f6212 */ /* 0x000fc600078e3cff */
[----:B------:R-:W4:Y:S01]  /*0580*/  @P4 LDG.E R29, desc[UR4][R4.64+0x54] ;  /* 0x00005404041d4981 */ /* 0x000f22000c1e1900 */
[----:B--2---:R-:W-:-:S03]  /*0590*/  @!P0 LOP3.LUT R11, R11, R20, RZ, 0x3c, !PT ;  /* 0x000000140b0b8212 */ /* 0x004fc600078e3cff */
[----:B------:R-:W2:Y:S01]  /*05a0*/  @P2 LDG.E R20, desc[UR4][R4.64+0x30] ;  /* 0x0000300404142981 */ /* 0x000ea2000c1e1900 */
[----:B---3--:R-:W-:Y:S02]  /*05b0*/  @!P0 LOP3.LUT R31, R31, R22, RZ, 0x3c, !PT ;  /* 0x000000161f1f8212 */ /* 0x008fe400078e3cff */
[----:B------:R-:W-:Y:S01]  /*05c0*/  LOP3.LUT P0, RZ, R28, 0x80, RZ, 0xc0, !PT ;  /* 0x000000801cff7812 */ /* 0x000fe2000780c0ff */
[----:B------:R-:W3:Y:S01]  /*05d0*/  @P3 LDG.E R22, desc[UR4][R4.64+0x44] ;  /* 0x0000440404163981 */ /* 0x000ee2000c1e1900 */
[----:B------:R-:W-:Y:S02]  /*05e0*/  @P1 LOP3.LUT R31, R31, R26, RZ, 0x3c, !PT ;  /* 0x0000001a1f1f1212 */ /* 0x000fe400078e3cff */
[----:B----4-:R-:W-:Y:S01]  /*05f0*/  @P1 LOP3.LUT R11, R11, R24, RZ, 0x3c, !PT ;  /* 0x000000180b0b1212 */ /* 0x010fe200078e3cff */
[----:B------:R-:W4:Y:S01]  /*0600*/  @P4 LDG.E R26, desc[UR4][R4.64+0x58] ;  /* 0x00005804041a4981 */ /* 0x000f22000c1e1900 */
[----:B------:R-:W-:-:S03]  /*0610*/  @P2 LOP3.LUT R31, R31, R32, RZ, 0x3c, !PT ;  /* 0x000000201f1f2212 */ /* 0x000fc600078e3cff */
[----:B------:R-:W4:Y:S04]  /*0620*/  @P3 LDG.E R24, desc[UR4][R4.64+0x4c] ;  /* 0x00004c0404183981 */ /* 0x000f28000c1e1900 */
[----:B------:R-:W4:Y:S04]  /*0630*/  @P0 LDG.E R34, desc[UR4][R4.64+0x8c] ;  /* 0x00008c0404220981 */ /* 0x000f28000c1e1900 */
[----:B------:R-:W4:Y:S01]  /*0640*/  @P4 LDG.E R32, desc[UR4][R4.64+0x60] ;  /* 0x0000600404204981 */ /* 0x000f22000c1e1900 */
[----:B------:R-:W-:Y:S02]  /*0650*/  @P2 LOP3.LUT R10, R10, R21, RZ, 0x3c, !PT ;  /* 0x000000150a0a2212 */ /* 0x000fe400078e3cff */
[----:B------:R-:W-:Y:S01]  /*0660*/  @P2 LOP3.LUT R30, R30, R23, RZ, 0x3c, !PT ;  /* 0x000000171e1e2212 */ /* 0x000fe200078e3cff */
[----:B------:R-:W4:Y:S04]  /*0670*/  @P5 LDG.E R21, desc[UR4][R4.64+0x68] ;  /* 0x0000680404155981 */ /* 0x000f28000c1e1900 */
[----:B------:R-:W4:Y:S01]  /*0680*/  @P5 LDG.E R23, desc[UR4][R4.64+0x70] ;  /* 0x0000700404175981 */ /* 0x000f22000c1e1900 */
[----:B------:R-:W-:-:S03]  /*0690*/  @P3 LOP3.LUT R10, R10, R25, RZ, 0x3c, !PT ;  /* 0x000000190a0a3212 */ /* 0x000fc600078e3cff */
[----:B------:R-:W4:Y:S01]  /*06a0*/  @P6 LDG.E R25, desc[UR4][R4.64+0x7c] ;  /* 0x00007c0404196981 */ /* 0x000f22000c1e1900 */
[----:B------:R-:W-:-:S03]  /*06b0*/  @P3 LOP3.LUT R30, R30, R27, RZ, 0x3c, !PT ;  /* 0x0000001b1e1e3212 */ /* 0x000fc600078e3cff */
[----:B------:R-:W4:Y:S01]  /*06c0*/  @P6 LDG.E R27, desc[UR4][R4.64+0x84] ;  /* 0x00008404041b6981 */ /* 0x000f22000c1e1900 */
[----:B------:R-:W-:Y:S02]  /*06d0*/  @P4 LOP3.LUT R10, R10, R29, RZ, 0x3c, !PT ;  /* 0x0000001d0a0a4212 */ /* 0x000fe400078e3cff */
[----:B------:R-:W-:Y:S01]  /*06e0*/  @P4 LOP3.LUT R30, R30, R33, RZ, 0x3c, !PT ;  /* 0x000000211e1e4212 */ /* 0x000fe200078e3cff */
[----:B------:R-:W4:Y:S04]  /*06f0*/  @P0 LDG.E R29, desc[UR4][R4.64+0x90] ;  /* 0x00009004041d0981 */ /* 0x000f28000c1e1900 */
[----:B------:R-:W4:Y:S01]  /*0700*/  @P0 LDG.E R33, desc[UR4][R4.64+0x98] ;  /* 0x0000980404210981 */ /* 0x000f22000c1e1900 */
[----:B--2---:R-:W-:-:S03]  /*0710*/  @P2 LOP3.LUT R11, R11, R20, RZ, 0x3c, !PT ;  /* 0x000000140b0b2212 */ /* 0x004fc600078e3cff */
[----:B------:R-:W2:Y:S01]  /*0720*/  @P5 LDG.E R20, desc[UR4][R4.64+0x6c] ;  /* 0x00006c0404145981 */ /* 0x000ea2000c1e1900 */
[----:B---3--:R-:W-:-:S03]  /*0730*/  @P3 LOP3.LUT R11, R11, R22, RZ, 0x3c, !PT ;  /* 0x000000160b0b3212 */ /* 0x008fc600078e3cff */
[----:B------:R-:W3:Y:S01]  /*0740*/  @P5 LDG.E R22, desc[UR4][R4.64+0x74] ;  /* 0x0000740404165981 */ /* 0x000ee2000c1e1900 */
[----:B----4-:R-:W-:-:S03]  /*0750*/  @P4 LOP3.LUT R11, R11, R26, RZ, 0x3c, !PT ;  /* 0x0000001a0b0b4212 */ /* 0x010fc600078e3cff */
[----:B------:R-:W4:Y:S01]  /*0760*/  @P6 LDG.E R26, desc[UR4][R4.64+0x88] ;  /* 0x00008804041a6981 */ /* 0x000f22000c1e1900 */
[----:B------:R-:W-:-:S03]  /*0770*/  @P3 LOP3.LUT R31, R31, R24, RZ, 0x3c, !PT ;  /* 0x000000181f1f3212 */ /* 0x000fc600078e3cff */
[----:B------:R-:W4:Y:S01]  /*0780*/  @P6 LDG.E R24, desc[UR4][R4.64+0x80] ;  /* 0x0000800404186981 */ /* 0x000f22000c1e1900 */
[----:B------:R-:W-:-:S03]  /*0790*/  @P0 LOP3.LUT R15, R15, R34, RZ, 0x3c, !PT ;  /* 0x000000220f0f0212 */ /* 0x000fc600078e3cff */
[----:B------:R-:W4:Y:S01]  /*07a0*/  @P0 LDG.E R34, desc[UR4][R4.64+0x9c] ;  /* 0x00009c0404220981 */ /* 0x000f22000c1e1900 */
[----:B------:R-:W-:-:S03]  /*07b0*/  @P4 LOP3.LUT R31, R31, R32, RZ, 0x3c, !PT ;  /* 0x000000201f1f4212 */ /* 0x000fc600078e3cff */
[----:B------:R-:W4:Y:S01]  /*07c0*/  @P0 LDG.E R32, desc[UR4][R4.64+0x94] ;  /* 0x0000940404200981 */ /* 0x000f22000c1e1900 */
[----:B------:R-:W-:Y:S02]  /*07d0*/  @P5 LOP3.LUT R10, R10, R21, RZ, 0x3c, !PT ;  /* 0x000000150a0a5212 */ /* 0x000fe400078e3cff */
[----:B------:R-:W-:Y:S02]  /*07e0*/  @P5 LOP3.LUT R30, R30, R23, RZ, 0x3c, !PT ;  /* 0x000000171e1e5212 */ /* 0x000fe400078e3cff */
[----:B------:R-:W-:Y:S02]  /*07f0*/  @P6 LOP3.LUT R10, R10, R25, RZ, 0x3c, !PT ;  /* 0x000000190a0a6212 */ /* 0x000fe400078e3cff */
[----:B------:R-:W-:Y:S02]  /*0800*/  @P6 LOP3.LUT R30, R30, R27, RZ, 0x3c, !PT ;  /* 0x0000001b1e1e6212 */ /* 0x000fe400078e3cff */
[----:B------:R-:W-:Y:S02]  /*0810*/  @P0 LOP3.LUT R10, R10, R29, RZ, 0x3c, !PT ;  /* 0x0000001d0a0a0212 */ /* 0x000fe400078e3cff */
[----:B------:R-:W-:-:S02]  /*0820*/  @P0 LOP3.LUT R30, R30, R33, RZ, 0x3c, !PT ;  /* 0x000000211e1e0212 */ /* 0x000fc400078e3cff */
[----:B--2---:R-:W-:Y:S02]  /*0830*/  @P5 LOP3.LUT R11, R11, R20, RZ, 0x3c, !PT ;  /* 0x000000140b0b5212 */ /* 0x004fe400078e3cff */
[----:B---3--:R-:W-:-:S04]  /*0840*/  @P5 LOP3.LUT R31, R31, R22, RZ, 0x3c, !PT ;  /* 0x000000161f1f5212 */ /* 0x008fc800078e3cff */
[----:B----4-:R-:W-:Y:S02]  /*0850*/  @P6 LOP3.LUT R31, R31, R26, RZ, 0x3c, !PT ;  /* 0x0000001a1f1f6212 */ /* 0x010fe400078e3cff */
[----:B------:R-:W-:Y:S02]  /*0860*/  @P6 LOP3.LUT R11, R11, R24, RZ, 0x3c, !PT ;  /* 0x000000180b0b6212 */ /* 0x000fe400078e3cff */
[----:B------:R-:W-:Y:S02]  /*0870*/  @P0 LOP3.LUT R31, R31, R34, RZ, 0x3c, !PT ;  /* 0x000000221f1f0212 */ /* 0x000fe400078e3cff */
[----:B------:R-:W-:Y:S02]  /*0880*/  @P0 LOP3.LUT R11, R11, R32, RZ, 0x3c, !PT ;  /* 0x000000200b0b0212 */ /* 0x000fe400078e3cff */
[----:B------:R-:W-:-:S13]  /*0890*/  R2P PR, R28.B1, 0x7f ;  /* 0x0000007f1c007804 */ /* 0x000fda0000001000 */
[----:B------:R-:W2:Y:S04]  /*08a0*/  @P0 LDG.E R20, desc[UR4][R4.64+0xa0] ;  /* 0x0000a00404140981 */ /* 0x000ea8000c1e1900 */
[----:B------:R-:W3:Y:S04]  /*08b0*/  @P1 LDG.E R26, desc[UR4][R4.64+0xb4] ;  /* 0x0000b404041a1981 */ /* 0x000ee8000c1e1900 */
[----:B------:R-:W4:Y:S04]  /*08c0*/  @P2 LDG.E R32, desc[UR4][R4.64+0xc8] ;  /* 0x0000c80404202981 */ /* 0x000f28000c1e1900 */
        /* <DEDUP_REMOVED lines=16> */
[----:B------:R-:W-:-:S04]  /*09d0*/  @P3 LOP3.LUT R15, R15, R34, RZ, 0x3c, !PT ;  /* 0x000000220f0f3212 */ /* 0x000fc800078e3cff */
[----:B------:R-:W-:Y:S02]  /*09e0*/  @P4 LOP3.LUT R15, R15, R36, RZ, 0x3c, !PT ;  /* 0x000000240f0f4212 */ /* 0x000fe400078e3cff */
[----:B------:R-:W-:Y:S02]  /*09f0*/  @P0 LOP3.LUT R10, R10, R23, RZ, 0x3c, !PT ;  /* 0x000000170a0a0212 */ /* 0x000fe400078e3cff */
[----:B------:R-:W3:Y:S01]  /*0a00*/  @P1 LDG.E R23, desc[UR4][R4.64+0xc0] ;  /* 0x0000c00404171981 */ /* 0x000ee2000c1e1900 */
[----:B------:R-:W-:-:S03]  /*0a10*/  @P0 LOP3.LUT R11, R11, R22, RZ, 0x3c, !PT ;  /* 0x000000160b0b0212 */ /* 0x000fc600078e3cff */
[----:B------:R-:W4:Y:S01]  /*0a20*/  @P1 LDG.E R22, desc[UR4][R4.64+0xc4] ;  /* 0x0000c40404161981 */ /* 0x000f22000c1e1900 */
[----:B------:R-:W-:-:S03]  /*0a30*/  @P0 LOP3.LUT R30, R30, R25, RZ, 0x3c, !PT ;  /* 0x000000191e1e0212 */ /* 0x000fc600078e3cff */
[----:B------:R-:W4:Y:S01]  /*0a40*/  @P2 LDG.E R25, desc[UR4][R4.64+0xcc] ;  /* 0x0000cc0404192981 */ /* 0x000f22000c1e1900 */
[----:B------:R-:W-:Y:S02]  /*0a50*/  @P0 LOP3.LUT R31, R31, R24, RZ, 0x3c, !PT ;  /* 0x000000181f1f0212 */ /* 0x000fe400078e3cff */
[----:B------:R-:W-:Y:S01]  /*0a60*/  LOP3.LUT P0, RZ, R28, 0x8000, RZ, 0xc0, !PT ;  /* 0x000080001cff7812 */ /* 0x000fe2000780c0ff */
[----:B------:R-:W4:Y:S01]  /*0a70*/  @P2 LDG.E R24, desc[UR4][R4.64+0xd0] ;  /* 0x0000d00404182981 */ /* 0x000f22000c1e1900 */
[----:B------:R-:W-:-:S03]  /*0a80*/  @P5 LOP3.LUT R15, R15, R27, RZ, 0x3c, !PT ;  /* 0x0000001b0f0f5212 */ /* 0x000fc600078e3cff */
[----:B------:R-:W4:Y:S01]  /*0a90*/  @P2 LDG.E R27, desc[UR4][R4.64+0xd4] ;  /* 0x0000d404041b2981 */ /* 0x000f22000c1e1900 */
[----:B------:R-:W-:-:S03]  /*0aa0*/  @P6 LOP3.LUT R15, R15, R29, RZ, 0x3c, !PT ;  /* 0x0000001d0f0f6212 */ /* 0x000fc600078e3cff */
[----:B------:R-:W4:Y:S01]  /*0ab0*/  @P3 LDG.E R29, desc[UR4][R4.64+0xe0] ;  /* 0x0000e004041d3981 */ /* 0x000f22000c1e1900 */
[----:B------:R-:W-:-:S03]  /*0ac0*/  @P1 LOP3.LUT R10, R10, R21, RZ, 0x3c, !PT ;  /* 0x000000150a0a1212 */ /* 0x000fc600078e3cff */
        /* <DEDUP_REMOVED lines=10> */
[----:B------:R-:W-:Y:S02]  /*0b70*/  @P2 LOP3.LUT R10, R10, R25, RZ, 0x3c, !PT ;  /* 0x000000190a0a2212 */ /* 0x000fe400078e3cff */
[----:B------:R-:W-:Y:S01]  /*0b80*/  @P2 LOP3.LUT R11, R11, R24, RZ, 0x3c, !PT ;  /* 0x000000180b0b2212 */ /* 0x000fe200078e3cff */
[----:B------:R-:W4:Y:S01]  /*0b90*/  @P5 LDG.E R25, desc[UR4][R4.64+0x108] ;  /* 0x0001080404195981 */ /* 0x000f22000c1e1900 */
[----:B------:R-:W-:Y:S02]  /*0ba0*/  @P2 LOP3.LUT R31, R31, R26, RZ, 0x3c, !PT ;  /* 0x0000001a1f1f2212 */ /* 0x000fe400078e3cff */
[----:B------:R-:W-:Y:S01]  /*0bb0*/  @P2 LOP3.LUT R30, R30, R27, RZ, 0x3c, !PT ;  /* 0x0000001b1e1e2212 */ /* 0x000fe200078e3cff */
[----:B------:R-:W4:Y:S01]  /*0bc0*/  @P5 LDG.E R24, desc[UR4][R4.64+0x10c] ;  /* 0x00010c0404185981 */ /* 0x000f22000c1e1900 */
[----:B------:R-:W-:-:S03]  /*0bd0*/  @P3 LOP3.LUT R10, R10, R29, RZ, 0x3c, !PT ;  /* 0x0000001d0a0a3212 */ /* 0x000fc600078e3cff */
        /* <DEDUP_REMOVED lines=12> */
[----:B------:R-:W4:Y:S01]  /*0ca0*/  @P0 LDG.E R34, desc[UR4][R4.64+0x13c] ;  /* 0x00013c0404220981 */ /* 0x000f22000c1e1900 */
[----:B--2---:R-:W-:-:S03]  /*0cb0*/  @P4 LOP3.LUT R11, R11, R20, RZ, 0x3c, !PT ;  /* 0x000000140b0b4212 */ /* 0x004fc600078e3cff */
[----:B------:R-:W2:Y:S01]  /*0cc0*/  @P6 LDG.E R20, desc[UR4][R4.64+0x128] ;  /* 0x0001280404146981 */ /* 0x000ea2000c1e1900 */
[----:B------:R-:W-:-:S05]  /*0cd0*/  VIADD R19, R19, 0x10 ;  /* 0x0000001013137836 */ /* 0x000fca0000000000 */
[----:B------:R-:W-:Y:S02]  /*0ce0*/  ISETP.NE.AND P1, PT, R19, 0x20, PT ;  /* 0x000000201300780c */ /* 0x000fe40003f25270 */
[----:B---3--:R-:W-:Y:S02]  /*0cf0*/  @P4 LOP3.LUT R30, R30, R23, RZ, 0x3c, !PT ;  /* 0x000000171e1e4212 */ /* 0x008fe400078e3cff */
[----:B----4-:R-:W-:Y:S02]  /*0d00*/  @P4 LOP3.LUT R31, R31, R22, RZ, 0x3c, !PT ;  /* 0x000000161f1f4212 */ /* 0x010fe400078e3cff */
[----:B------:R-:W-:Y:S02]  /*0d10*/  @P5 LOP3.LUT R10, R10, R25, RZ, 0x3c, !PT ;  /* 0x000000190a0a5212 */ /* 0x000fe400078e3cff */
[----:B------:R-:W-:Y:S02]  /*0d20*/  @P5 LOP3.LUT R11, R11, R24, RZ, 0x3c, !PT ;  /* 0x000000180b0b5212 */ /* 0x000fe400078e3cff */
[----:B------:R-:W-:-:S02]  /*0d30*/  @P5 LOP3.LUT R30, R30, R27, RZ, 0x3c, !PT ;  /* 0x0000001b1e1e5212 */ /* 0x000fc400078e3cff */
[----:B------:R-:W-:Y:S02]  /*0d40*/  @P5 LOP3.LUT R31, R31, R26, RZ, 0x3c, !PT ;  /* 0x0000001a1f1f5212 */ /* 0x000fe400078e3cff */
[----:B------:R-:W-:Y:S02]  /*0d50*/  @P6 LOP3.LUT R11, R11, R28, RZ, 0x3c, !PT ;  /* 0x0000001c0b0b6212 */ /* 0x000fe400078e3cff */
[----:B------:R-:W-:Y:S02]  /*0d60*/  @P6 LOP3.LUT R10, R10, R21, RZ, 0x3c, !PT ;  /* 0x000000150a0a6212 */ /* 0x000fe400078e3cff */
[----:B------:R-:W-:Y:S02]  /*0d70*/  @P6 LOP3.LUT R30, R30, R29, RZ, 0x3c, !PT ;  /* 0x0000001d1e1e6212 */ /* 0x000fe400078e3cff */
[----:B------:R-:W-:Y:S02]  /*0d80*/  @P0 LOP3.LUT R10, R10, R33, RZ, 0x3c, !PT ;  /* 0x000000210a0a0212 */ /* 0x000fe400078e3cff */
[----:B------:R-:W-:-:S02]  /*0d90*/  @P0 LOP3.LUT R30, R30, R35, RZ, 0x3c, !PT ;  /* 0x000000231e1e0212 */ /* 0x000fc400078e3cff */
[----:B------:R-:W-:Y:S02]  /*0da0*/  @P0 LOP3.LUT R11, R11, R32, RZ, 0x3c, !PT ;  /* 0x000000200b0b0212 */ /* 0x000fe400078e3cff */
[----:B--2---:R-:W-:-:S04]  /*0db0*/  @P6 LOP3.LUT R31, R31, R20, RZ, 0x3c, !PT ;  /* 0x000000141f1f6212 */ /* 0x004fc800078e3cff */
[----:B------:R-:W-:Y:S01]  /*0dc0*/  @P0 LOP3.LUT R31, R31, R34, RZ, 0x3c, !PT ;  /* 0x000000221f1f0212 */ /* 0x000fe200078e3cff */
[----:B------:R-:W-:Y:S06]  /*0dd0*/  @P1 BRA `(.L_x_4) ;  /* 0xfffffff4004c1947 */ /* 0x000fec000383ffff */
[----:B------:R-:W-:-:S05]  /*0de0*/  VIADD R17, R17, 0x1 ;  /* 0x0000000111117836 */ /* 0x000fca0000000000 */
[----:B------:R-:W-:-:S13]  /*0df0*/  ISETP.NE.AND P0, PT, R17, 0x5, PT ;  /* 0x000000051100780c */ /* 0x000fda0003f05270 */
[----:B------:R-:W-:Y:S05]  /*0e00*/  @P0 BRA `(.L_x_5) ;  /* 0xfffffff400300947 */ /* 0x000fea000383ffff */
[----:B------:R0:W-:Y:S01]  /*0e10*/  STG.E desc[UR4][R8.64+0x4], R15 ;  /* 0x0000040f08007986 */ /* 0x0001e2000c101904 */
[----:B------:R-:W-:-:S03]  /*0e20*/  VIADD R14, R14, 0x1 ;  /* 0x000000010e0e7836 */ /* 0x000fc60000000000 */
[----:B------:R0:W-:Y:S02]  /*0e30*/  STG.E.64 desc[UR4][R8.64+0x8], R10 ;  /* 0x0000080a08007986 */ /* 0x0001e4000c101b04 */
[----:B------:R-:W-:Y:S02]  /*0e40*/  ISETP.GE.U32.AND P0, PT, R14, R13, PT ;  /* 0x0000000d0e00720c */ /* 0x000fe40003f06070 */
[----:B------:R0:W-:Y:S11]  /*0e50*/  STG.E.64 desc[UR4][R8.64+0x10], R30 ;  /* 0x0000101e08007986 */ /* 0x0001f6000c101b04 */
[----:B------:R-:W-:Y:S05]  /*0e60*/  @!P0 BRA `(.L_x_6) ;  /* 0xfffffff400088947 */ /* 0x000fea000383ffff */
.L_x_3:
[----:B------:R-:W-:Y:S05]  /*0e70*/  BSYNC.RECONVERGENT B1 ;  /* 0x0000000000017941 */ /* 0x000fea0003800200 */
.L_x_2:
[C---:B------:R-:W-:Y:S01]  /*0e80*/  ISETP.GT.U32.AND P0, PT, R7.reuse, 0x3, PT ;  /* 0x000000030700780c */ /* 0x040fe20003f04070 */
[----:B------:R-:W-:Y:S01]  /*0e90*/  VIADD R6, R6, 0x1 ;  /* 0x0000000106067836 */ /* 0x000fe20000000000 */
[--C-:B------:R-:W-:Y:S02]  /*0ea0*/  SHF.R.U64 R7, R7, 0x2, R12.reuse ;  /* 0x0000000207077819 */ /* 0x100fe4000000120c */
[----:B------:R-:W-:Y:S02]  /*0eb0*/  ISETP.GT.U32.AND.EX P0, PT, R12, RZ, PT, P0 ;  /* 0x000000ff0c00720c */ /* 0x000fe40003f04100 */
[----:B------:R-:W-:-:S11]  /*0ec0*/  SHF.R.U32.HI R12, RZ, 0x2, R12 ;  /* 0x00000002ff0c7819 */ /* 0x000fd6000001160c */
[----:B------:R-:W-:Y:S05]  /*0ed0*/  @P0 BRA `(.L_x_7) ;  /* 0xfffffff000cc0947 */ /* 0x000fea000383ffff */
.L_x_1:
[----:B------:R-:W-:Y:S05]  /*0ee0*/  BSYNC.RECONVERGENT B0 ;  /* 0x0000000000007941 */ /* 0x000fea0003800200 */
.L_x_0:
[----:B------:R1:W-:Y:S01]  /*0ef0*/  STG.E.64 desc[UR4][R8.64+0x18], RZ ;  /* 0x000018ff08007986 */ /* 0x0003e2000c101b04 */
[----:B------:R-:W-:Y:S02]  /*0f00*/  IMAD.MOV.U32 R12, RZ, RZ, R10 ;  /* 0x000000ffff0c7224 */ /* 0x000fe400078e000a */
[----:B0-----:R-:W-:Y:S01]  /*0f10*/  IMAD.MOV.U32 R10, RZ, RZ, R30 ;  /* 0x000000ffff0a7224 */ /* 0x001fe200078e001e */
[----:B------:R1:W-:Y:S01]  /*0f20*/  STG.E desc[UR4][R8.64+0x20], RZ ;  /* 0x000020ff08007986 */ /* 0x0003e2000c101904 */
[----:B------:R-:W-:Y:S02]  /*0f30*/  IMAD.MOV.U32 R3, RZ, RZ, RZ ;  /* 0x000000ffff037224 */ /* 0x000fe400078e00ff */
[----:B------:R-:W-:Y:S01]  /*0f40*/  IMAD.MOV.U32 R4, RZ, RZ, 0x319e49d4 ;  /* 0x319e49d4ff047424 */ /* 0x000fe200078e00ff */
[----:B------:R1:W-:Y:S06]  /*0f50*/  STG.E.64 desc[UR4][R8.64+0x28], RZ ;  /* 0x000028ff08007986 */ /* 0x0003ec000c101b04 */
.L_x_12:
[----:B------:R-:W-:Y:S01]  /*0f60*/  SHF.R.U32.HI R2, RZ, 0x2, R15 ;  /* 0x00000002ff027819 */ /* 0x000fe2000001160f */
[----:B------:R-:W-:Y:S01]  /*0f70*/  IMAD.SHL.U32 R5, R31, 0x10, RZ ;  /* 0x000000101f057824 */ /* 0x000fe200078e00ff */
[----:B------:R-:W-:Y:S01]  /*0f80*/  BSSY.RECONVERGENT B0, `(.L_x_8) ;  /* 0x0000018000007945 */ /* 0x000fe20003800200 */
[----:B------:R-:W-:Y:S01]  /*0f90*/  IMAD.MOV.U32 R13, RZ, RZ, 0x2f800000 ;  /* 0x2f800000ff0d7424 */ /* 0x000fe200078e00ff */
[----:B------:R-:W-:-:S05]  /*0fa0*/  LOP3.LUT R2, R2, R15, RZ, 0x3c, !PT ;  /* 0x0000000f02027212 */ /* 0x000fca00078e3cff */
[----:B------:R-:W-:-:S05]  /*0fb0*/  IMAD.SHL.U32 R6, R2, 0x2, RZ ;  /* 0x0000000202067824 */ /* 0x000fca00078e00ff */
[----:B------:R-:W-:Y:S02]  /*0fc0*/  LOP3.LUT R6, R2, R6, R5, 0x96, !PT ;  /* 0x0000000602067212 */ /* 0x000fe400078e9605 */
[----:B------:R-:W-:Y:S02]  /*0fd0*/  SHF.R.U32.HI R5, RZ, 0x2, R12 ;  /* 0x00000002ff057819 */ /* 0x000fe4000001160c */
[----:B------:R-:W-:Y:S02]  /*0fe0*/  LOP3.LUT R6, R6, R31, RZ, 0x3c, !PT ;  /* 0x0000001f06067212 */ /* 0x000fe400078e3cff */
[----:B------:R-:W-:-:S03]  /*0ff0*/  LOP3.LUT R5, R5, R12, RZ, 0x3c, !PT ;  /* 0x0000000c05057212 */ /* 0x000fc600078e3cff */
[C---:B------:R-:W-:Y:S02]  /*1000*/  IMAD.IADD R2, R6.reuse, 0x1, R4 ;  /* 0x0000000106027824 */ /* 0x040fe400078e0204 */
[----:B------:R-:W-:Y:S02]  /*1010*/  IMAD.SHL.U32 R7, R5, 0x2, RZ ;  /* 0x0000000205077824 */ /* 0x000fe400078e00ff */
[----:B------:R-:W-:Y:S01]  /*1020*/  IMAD.SHL.U32 R12, R6, 0x10, RZ ;  /* 0x00000010060c7824 */ /* 0x000fe200078e00ff */
[----:B------:R-:W-:-:S04]  /*1030*/  I2FP.F32.U32 R2, R2 ;  /* 0x0000000200027245 */ /* 0x000fc80000201000 */
[----:B------:R-:W-:Y:S01]  /*1040*/  LOP3.LUT R7, R5, R7, R12, 0x96, !PT ;  /* 0x0000000705077212 */ /* 0x000fe200078e960c */
[----:B------:R-:W-:Y:S01]  /*1050*/  FFMA R30, R2, R13, 1.1641532182693481445e-10 ;  /* 0x2f000000021e7423 */ /* 0x000fe2000000000d */
[----:B------:R-:W-:Y:S02]  /*1060*/  IMAD.MOV.U32 R5, RZ, RZ, R31 ;  /* 0x000000ffff057224 */ /* 0x000fe400078e001f */
[----:B------:R-:W-:Y:S01]  /*1070*/  LOP3.LUT R7, R7, R6, RZ, 0x3c, !PT ;  /* 0x0000000607077212 */ /* 0x000fe200078e3cff */
[----:B------:R-:W0:Y:S03]  /*1080*/  F2F.F64.F32 R32, R30 ;  /* 0x0000001e00207310 */ /* 0x000e260000201800 */
[----:B------:R-:W-:-:S04]  /*1090*/  IADD3 R2, PT, PT, R4, 0x587c5, R7 ;  /* 0x000587c504027810 */ /* 0x000fc80007ffe007 */
[----:B------:R-:W-:-:S05]  /*10a0*/  I2FP.F32.U32 R2, R2 ;  /* 0x0000000200027245 */ /* 0x000fca0000201000 */
[----:B------:R-:W-:Y:S01]  /*10b0*/  FFMA R31, R2, R13, 1.1641532182693481445e-10 ;  /* 0x2f000000021f7423 */ /* 0x000fe2000000000d */
[----:B------:R-:W-:Y:S01]  /*10c0*/  MOV R2, 0x1100 ;  /* 0x0000110000027802 */ /* 0x000fe20000000f00 */
[----:B0-----:R-:W-:Y:S02]  /*10d0*/  IMAD.MOV.U32 R34, RZ, RZ, R32 ;  /* 0x000000ffff227224 */ /* 0x001fe400078e0020 */
[----:B------:R-:W-:-:S07]  /*10e0*/  IMAD.MOV.U32 R35, RZ, RZ, R33 ;  /* 0x000000ffff237224 */ /* 0x000fce00078e0021 */
[----:B-1----:R-:W-:Y:S05]  /*10f0*/  CALL.REL.NOINC `($_Z18gpu_calculation_piPfP17curandStateXORWOW$__internal_accurate_pow) ;  /* 0x0000000400d07944 */ /* 0x002fea0003c00000 */
[----:B------:R-:W-:Y:S05]  /*1100*/  BSYNC.RECONVERGENT B0 ;  /* 0x0000000000007941 */ /* 0x000fea0003800200 */
.L_x_8:
[----:B------:R-:W-:Y:S01]  /*1110*/  DADD R12, R32, 2 ;  /* 0x40000000200c7429 */ /* 0x000fe20000000000 */
[C---:B------:R-:W-:Y:S01]  /*1120*/  FSETP.NEU.AND P2, PT, R30.reuse, +INF , PT ;  /* 0x7f8000001e00780b */ /* 0x040fe20003f4d000 */
[----:B------:R-:W0:Y:S01]  /*1130*/  F2F.F64.F32 R32, R31 ;  /* 0x0000001f00207310 */ /* 0x000e220000201800 */
[----:B------:R-:W-:Y:S01]  /*1140*/  FSETP.NEU.AND P0, PT, R30, RZ, PT ;  /* 0x000000ff1e00720b */ /* 0x000fe20003f0d000 */
[----:B------:R-:W-:Y:S01]  /*1150*/  BSSY.RECONVERGENT B0, `(.L_x_9) ;  /* 0x000000e000007945 */ /* 0x000fe20003800200 */
[----:B------:R-:W-:Y:S02]  /*1160*/  MOV R2, 0x1230 ;  /* 0x0000123000027802 */ /* 0x000fe40000000f00 */
[----:B------:R-:W-:Y:S02]  /*1170*/  FSEL R14, R14, RZ, P0 ;  /* 0x000000ff0e0e7208 */ /* 0x000fe40000000000 */
[----:B------:R-:W-:Y:S02]  /*1180*/  FSEL R15, R15, RZ, P0 ;  /* 0x000000ff0f0f7208 */ /* 0x000fe40000000000 */
[----:B------:R-:W-:-:S02]  /*1190*/  LOP3.LUT R12, R13, 0x7ff00000, RZ, 0xc0, !PT ;  /* 0x7ff000000d0c7812 */ /* 0x000fc400078ec0ff */
[----:B------:R-:W-:Y:S02]  /*11a0*/  FSETP.NEU.AND P0, PT, R30, 1, PT ;  /* 0x3f8000001e00780b */ /* 0x000fe40003f0d000 */
[----:B------:R-:W-:Y:S01]  /*11b0*/  ISETP.NE.AND P1, PT, R12, 0x7ff00000, PT ;  /* 0x7ff000000c00780c */ /* 0x000fe20003f25270 */
[----:B0-----:R-:W-:-:S03]  /*11c0*/  IMAD.MOV.U32 R34, RZ, RZ, R32 ;  /* 0x000000ffff227224 */ /* 0x001fc600078e0020 */
[----:B------:R-:W-:Y:S01]  /*11d0*/  @!P2 FSEL R14, R14, RZ, P1 ;  /* 0x000000ff0e0ea208 */ /* 0x000fe20000800000 */
[----:B------:R-:W-:Y:S01]  /*11e0*/  IMAD.MOV.U32 R35, RZ, RZ, R33 ;  /* 0x000000ffff237224 */ /* 0x000fe200078e0021 */
[----:B------:R-:W-:Y:S02]  /*11f0*/  @!P2 FSEL R15, R15, +QNAN , P1 ;  /* 0x7ff000000f0fa808 */ /* 0x000fe40000800000 */
[----:B------:R-:W-:Y:S02]  /*1200*/  FSEL R36, R14, RZ, P0 ;  /* 0x000000ff0e247208 */ /* 0x000fe40000000000 */
[----:B------:R-:W-:-:S07]  /*1210*/  FSEL R37, R15, 1.875, P0 ;  /* 0x3ff000000f257808 */ /* 0x000fce0000000000 */
[----:B------:R-:W-:Y:S05]  /*1220*/  CALL.REL.NOINC `($_Z18gpu_calculation_piPfP17curandStateXORWOW$__internal_accurate_pow) ;  /* 0x0000000400847944 */ /* 0x000fea0003c00000 */
[----:B------:R-:W-:Y:S05]  /*1230*/  BSYNC.RECONVERGENT B0 ;  /* 0x0000000000007941 */ /* 0x000fea0003800200 */
.L_x_9:
[----:B------:R-:W-:Y:S01]  /*1240*/  DADD R32, R32, 2 ;  /* 0x4000000020207429 */ /* 0x000fe20000000000 */
[----:B------:R-:W-:Y:S01]  /*1250*/  SHF.R.U32.HI R2, RZ, 0x2, R11 ;  /* 0x00000002ff027819 */ /* 0x000fe2000001160b */
[----:B------:R-:W-:Y:S01]  /*1260*/  BSSY.RECONVERGENT B0, `(.L_x_10) ;  /* 0x0000027000007945 */ /* 0x000fe20003800200 */
[----:B------:R-:W-:Y:S02]  /*1270*/  FSETP.NEU.AND P2, PT, R31, +INF , PT ;  /* 0x7f8000001f00780b */ /* 0x000fe40003f4d000 */
[----:B------:R-:W-:Y:S01]  /*1280*/  LOP3.LUT R2, R2, R11, RZ, 0x3c, !PT ;  /* 0x0000000b02027212 */ /* 0x000fe200078e3cff */
[----:B------:R-:W-:Y:S01]  /*1290*/  IMAD.SHL.U32 R11, R7, 0x10, RZ ;  /* 0x00000010070b7824 */ /* 0x000fe200078e00ff */
[----:B------:R-:W-:-:S03]  /*12a0*/  FSETP.NEU.AND P0, PT, R31, RZ, PT ;  /* 0x000000ff1f00720b */ /* 0x000fc60003f0d000 */
[----:B------:R-:W-:Y:S01]  /*12b0*/  LOP3.LUT R32, R33, 0x7ff00000, RZ, 0xc0, !PT ;  /* 0x7ff0000021207812 */ /* 0x000fe200078ec0ff */
[----:B------:R-:W-:Y:S01]  /*12c0*/  IMAD.SHL.U32 R12, R2, 0x2, RZ ;  /* 0x00000002020c7824 */ /* 0x000fe200078e00ff */
[----:B------:R-:W-:Y:S01]  /*12d0*/  FSEL R13, R14, RZ, P0 ;  /* 0x000000ff0e0d7208 */ /* 0x000fe20000000000 */
[----:B------:R-:W-:Y:S01]  /*12e0*/  VIADD R33, R3, 0x1 ;  /* 0x0000000103217836 */ /* 0x000fe20000000000 */
[----:B------:R-:W-:Y:S02]  /*12f0*/  ISETP.NE.AND P1, PT, R32, 0x7ff00000, PT ;  /* 0x7ff000002000780c */ /* 0x000fe40003f25270 */
[----:B------:R-:W-:Y:S02]  /*1300*/  FSEL R15, R15, RZ, P0 ;  /* 0x000000ff0f0f7208 */ /* 0x000fe40000000000 */
[----:B------:R-:W-:Y:S02]  /*1310*/  LOP3.LUT R30, R2, R12, R11, 0x96, !PT ;  /* 0x0000000c021e7212 */ /* 0x000fe400078e960b */
[----:B------:R-:W-:-:S02]  /*1320*/  FSETP.NEU.AND P0, PT, R31, 1, PT ;  /* 0x3f8000001f00780b */ /* 0x000fc40003f0d000 */
[----:B------:R-:W-:Y:S02]  /*1330*/  @!P2 FSEL R13, R13, RZ, P1 ;  /* 0x000000ff0d0da208 */ /* 0x000fe40000800000 */
[----:B------:R-:W-:Y:S02]  /*1340*/  @!P2 FSEL R15, R15, +QNAN , P1 ;  /* 0x7ff000000f0fa808 */ /* 0x000fe40000800000 */
[----:B------:R-:W-:Y:S02]  /*1350*/  SHF.R.U32.HI R11, RZ, 0x2, R10 ;  /* 0x00000002ff0b7819 */ /* 0x000fe4000001160a */
[----:B------:R-:W-:Y:S02]  /*1360*/  LOP3.LUT R30, R30, R7, RZ, 0x3c, !PT ;  /* 0x000000071e1e7212 */ /* 0x000fe400078e3cff */
[----:B------:R-:W-:Y:S02]  /*1370*/  FSEL R12, R13, RZ, P0 ;  /* 0x000000ff0d0c7208 */ /* 0x000fe40000000000 */
[----:B------:R-:W-:-:S02]  /*1380*/  FSEL R13, R15, 1.875, P0 ;  /* 0x3ff000000f0d7808 */ /* 0x000fc40000000000 */
[----:B------:R-:W-:Y:S01]  /*1390*/  LOP3.LUT R11, R11, R10, RZ, 0x3c, !PT ;  /* 0x0000000a0b0b7212 */ /* 0x000fe200078e3cff */
[----:B------:R-:W-:Y:S01]  /*13a0*/  IMAD.SHL.U32 R10, R30, 0x10, RZ ;  /* 0x000000101e0a7824 */ /* 0x000fe200078e00ff */
[----:B------:R-:W-:Y:S02]  /*13b0*/  IADD3 R2, PT, PT, R4, 0xb0f8a, R30 ;  /* 0x000b0f8a04027810 */ /* 0x000fe40007ffe01e */
[----:B------:R-:W-:Y:S02]  /*13c0*/  DADD R36, R36, R12 ;  /* 0x0000000024247229 */ /* 0x000fe4000000000c */
[----:B------:R-:W-:Y:S01]  /*13d0*/  I2FP.F32.U32 R2, R2 ;  /* 0x0000000200027245 */ /* 0x000fe20000201000 */
[----:B------:R-:W-:Y:S02]  /*13e0*/  IMAD.MOV.U32 R13, RZ, RZ, 0x2f800000 ;  /* 0x2f800000ff0d7424 */ /* 0x000fe400078e00ff */
[----:B------:R-:W-:Y:S02]  /*13f0*/  IMAD.SHL.U32 R12, R11, 0x2, RZ ;  /* 0x000000020b0c7824 */ /* 0x000fe400078e00ff */
[----:B------:R-:W-:Y:S01]  /*1400*/  FFMA R32, R2, R13, 1.1641532182693481445e-10 ;  /* 0x2f00000002207423 */ /* 0x000fe2000000000d */
[----:B------:R-:W-:-:S02]  /*1410*/  DSETP.GTU.AND P0, PT, R36, 1, PT ;  /* 0x3ff000002400742a */ /* 0x000fc40003f0c000 */
[----:B------:R-:W-:Y:S02]  /*1420*/  LOP3.LUT R31, R11, R12, R10, 0x96, !PT ;  /* 0x0000000c0b1f7212 */ /* 0x000fe400078e960a */
[----:B------:R-:W0:Y:S02]  /*1430*/  F2F.F64.F32 R10, R32 ;  /* 0x00000020000a7310 */ /* 0x000e240000201800 */
[----:B------:R-:W-:-:S04]  /*1440*/  LOP3.LUT R31, R31, R30, RZ, 0x3c, !PT ;  /* 0x0000001e1f1f7212 */ /* 0x000fc800078e3cff */
[----:B------:R-:W-:-:S04]  /*1450*/  IADD3 R2, PT, PT, R4, 0x10974f, R31 ;  /* 0x0010974f04027810 */ /* 0x000fc80007ffe01f */
[----:B------:R-:W-:Y:S01]  /*1460*/  I2FP.F32.U32 R2, R2 ;  /* 0x0000000200027245 */ /* 0x000fe20000201000 */
[----:B------:R-:W-:-:S04]  /*1470*/  @P0 IMAD.MOV R33, RZ, RZ, R3 ;  /* 0x000000ffff210224 */ /* 0x000fc800078e0203 */
[----:B------:R-:W-:Y:S01]  /*1480*/  FFMA R3, R2, R13, 1.1641532182693481445e-10 ;  /* 0x2f00000002037423 */ /* 0x000fe2000000000d */
[----:B0-----:R-:W-:Y:S01]  /*1490*/  IMAD.MOV.U32 R34, RZ, RZ, R10 ;  /* 0x000000ffff227224 */ /* 0x001fe200078e000a */
[----:B------:R-:W-:Y:S01]  /*14a0*/  MOV R2, 0x14d0 ;  /* 0x000014d000027802 */ /* 0x000fe20000000f00 */
[----:B------:R-:W-:-:S07]  /*14b0*/  IMAD.MOV.U32 R35, RZ, RZ, R11 ;  /* 0x000000ffff237224 */ /* 0x000fce00078e000b */
[----:B------:R-:W-:Y:S05]  /*14c0*/  CALL.REL.NOINC `($_Z18gpu_calculation_piPfP17curandStateXORWOW$__internal_accurate_pow) ;  /* 0x0000000000dc7944 */ /* 0x000fea0003c00000 */
[----:B------:R-:W-:Y:S05]  /*14d0*/  BSYNC.RECONVERGENT B0 ;  /* 0x0000000000007941 */ /* 0x000fea0003800200 */
.L_x_10:
        /* <DEDUP_REMOVED lines=19> */
.L_x_11:
[----:B------:R-:W-:Y:S01]  /*1610*/  DADD R10, R10, 2 ;  /* 0x400000000a0a7429 */ /* 0x000fe20000000000 */
[C---:B------:R-:W-:Y:S01]  /*1620*/  FSETP.NEU.AND P2, PT, R3.reuse, +INF , PT ;  /* 0x7f8000000300780b */ /* 0x040fe20003f4d000 */
[----:B------:R-:W-:Y:S01]  /*1630*/  VIADD R4, R4, 0x161f14 ;  /* 0x00161f1404047836 */ /* 0x000fe20000000000 */
[----:B------:R-:W-:Y:S01]  /*1640*/  FSETP.NEU.AND P0, PT, R3, RZ, PT ;  /* 0x000000ff0300720b */ /* 0x000fe20003f0d000 */
[----:B------:R-:W-:-:S03]  /*1650*/  IMAD.MOV.U32 R12, RZ, RZ, R6 ;  /* 0x000000ffff0c7224 */ /* 0x000fc600078e0006 */
[----:B------:R-:W-:Y:S02]  /*1660*/  FSEL R2, R14, RZ, P0 ;  /* 0x000000ff0e027208 */ /* 0x000fe40000000000 */
[----:B------:R-:W-:Y:S02]  /*1670*/  FSEL R15, R15, RZ, P0 ;  /* 0x000000ff0f0f7208 */ /* 0x000fe40000000000 */
[----:B------:R-:W-:Y:S01]  /*1680*/  LOP3.LUT R10, R11, 0x7ff00000, RZ, 0xc0, !PT ;  /* 0x7ff000000b0a7812 */ /* 0x000fe200078ec0ff */
[----:B------:R-:W-:Y:S01]  /*1690*/  IMAD.MOV.U32 R11, RZ, RZ, R7 ;  /* 0x000000ffff0b7224 */ /* 0x000fe200078e0007 */
[----:B------:R-:W-:Y:S02]  /*16a0*/  FSETP.NEU.AND P0, PT, R3, 1, PT ;  /* 0x3f8000000300780b */ /* 0x000fe40003f0d000 */
[----:B------:R-:W-:Y:S01]  /*16b0*/  ISETP.NE.AND P1, PT, R10, 0x7ff00000, PT ;  /* 0x7ff000000a00780c */ /* 0x000fe20003f25270 */
[----:B------:R-:W-:-:S03]  /*16c0*/  IMAD.MOV.U32 R10, RZ, RZ, R30 ;  /* 0x000000ffff0a7224 */ /* 0x000fc600078e001e */
[----:B------:R-:W-:Y:S02]  /*16d0*/  @!P2 FSEL R2, R2, RZ, P1 ;  /* 0x000000ff0202a208 */ /* 0x000fe40000800000 */
[----:B------:R-:W-:Y:S02]  /*16e0*/  @!P2 FSEL R15, R15, +QNAN , P1 ;  /* 0x7ff000000f0fa808 */ /* 0x000fe40000800000 */
[----:B------:R-:W-:Y:S02]  /*16f0*/  FSEL R2, R2, RZ, P0 ;  /* 0x000000ff02027208 */ /* 0x000fe40000000000 */
[----:B------:R-:W-:Y:S01]  /*1700*/  FSEL R3, R15, 1.875, P0 ;  /* 0x3ff000000f037808 */ /* 0x000fe20000000000 */
[----:B------:R-:W-:Y:S01]  /*1710*/  IMAD.MOV.U32 R15, RZ, RZ, R5 ;  /* 0x000000ffff0f7224 */ /* 0x000fe200078e0005 */
[----:B------:R-:W-:-:S04]  /*1720*/  ISETP.NE.AND P1, PT, R4, 0x5ddc71d4, PT ;  /* 0x5ddc71d40400780c */ /* 0x000fc80003f25270 */
[----:B------:R-:W-:Y:S01]  /*1730*/  DADD R36, R36, R2 ;  /* 0x0000000024247229 */ /* 0x000fe20000000002 */
[----:B------:R-:W-:-:S07]  /*1740*/  VIADD R3, R33, 0x1 ;  /* 0x0000000121037836 */ /* 0x000fce0000000000 */
[----:B------:R-:W-:-:S14]  /*1750*/  DSETP.GTU.AND P0, PT, R36, 1, PT ;  /* 0x3ff000002400742a */ /* 0x000fdc0003f0c000 */
[----:B------:R-:W-:Y:S01]  /*1760*/  @P0 IMAD.MOV R3, RZ, RZ, R33 ;  /* 0x000000ffff030224 */ /* 0x000fe200078e0221 */
[----:B------:R-:W-:Y:S06]  /*1770*/  @P1 BRA `(.L_x_12) ;  /* 0xfffffff400f81947 */ /* 0x000fec000383ffff */
[----:B------:R-:W0:Y:S01]  /*1780*/  LDCU.64 UR6, c[0x0][0x380] ;  /* 0x00007000ff0677ac */ /* 0x000e220008000a00 */
[----:B------:R-:W-:Y:S01]  /*1790*/  I2FP.F32.U32 R3, R3 ;  /* 0x0000000300037245 */ /* 0x000fe20000201000 */
[----:B------:R-:W-:Y:S01]  /*17a0*/  IMAD.MOV.U32 R4, RZ, RZ, 0x5dd6ea0f ;  /* 0x5dd6ea0fff047424 */ /* 0x000fe200078e00ff */
[----:B------:R-:W-:Y:S03]  /*17b0*/  STG.E.64 desc[UR4][R8.64+0x8], R6 ;  /* 0x0000080608007986 */ /* 0x000fe6000c101b04 */
[----:B------:R-:W-:Y:S01]  /*17c0*/  FMUL R10, R3, 4 ;  /* 0x40800000030a7820 */ /* 0x000fe20000400000 */
[----:B------:R-:W-:Y:S03]  /*17d0*/  STG.E.64 desc[UR4][R8.64+0x10], R30 ;  /* 0x0000101e08007986 */ /* 0x000fe6000c101b04 */
[----:B------:R-:W-:Y:S01]  /*17e0*/  FMUL R11, R10, 0.0009765625 ;  /* 0x3a8000000a0b7820 */ /* 0x000fe20000400000 */
[----:B------:R-:W-:Y:S01]  /*17f0*/  STG.E.64 desc[UR4][R8.64], R4 ;  /* 0x0000000408007986 */ /* 0x000fe2000c101b04 */
[----:B0-----:R-:W-:-:S04]  /*1800*/  LEA R2, P0, R0, UR6, 0x2 ;  /* 0x0000000600027c11 */ /* 0x001fc8000f8010ff */
[----:B------:R-:W-:-:S05]  /*1810*/  LEA.HI.X R3, R0, UR7, RZ, 0x2, P0 ;  /* 0x0000000700037c11 */ /* 0x000fca00080f14ff */
[----:B------:R-:W-:Y:S01]  /*1820*/  STG.E desc[UR4][R2.64], R11 ;  /* 0x0000000b02007986 */ /* 0x000fe2000c101904 */
[----:B------:R-:W-:Y:S05]  /*1830*/  EXIT ;  /* 0x000000000000794d */ /* 0x000fea0003800000 */
        .type           $_Z18gpu_calculation_piPfP17curandStateXORWOW$__internal_accurate_pow,@function
        .size           $_Z18gpu_calculation_piPfP17curandStateXORWOW$__internal_accurate_pow,(.L_x_15 - $_Z18gpu_calculation_piPfP17curandStateXORWOW$__internal_accurate_pow)
$_Z18gpu_calculation_piPfP17curandStateXORWOW$__internal_accurate_pow:
[----:B------:R-:W-:Y:S01]  /*1840*/  ISETP.GT.U32.AND P0, PT, R35, 0xfffff, PT ;  /* 0x000fffff2300780c */ /* 0x000fe20003f04070 */
[----:B------:R-:W-:Y:S01]  /*1850*/  IMAD.MOV.U32 R14, RZ, RZ, R35 ;  /* 0x000000ffff0e7224 */ /* 0x000fe200078e0023 */
[----:B------:R-:W-:Y:S01]  /*1860*/  UMOV UR6, 0x7d2cafe2 ;  /* 0x7d2cafe200067882 */ /* 0x000fe20000000000 */
[----:B------:R-:W-:Y:S01]  /*1870*/  IMAD.MOV.U32 R16, RZ, RZ, R34 ;  /* 0x000000ffff107224 */ /* 0x000fe200078e0022 */
[----:B------:R-:W-:Y:S01]  /*1880*/  UMOV UR7, 0x3eb0f5ff ;  /* 0x3eb0f5ff00077882 */ /* 0x000fe20000000000 */
[----:B------:R-:W-:Y:S01]  /*1890*/  IMAD.MOV.U32 R18, RZ, RZ, 0x41ad3b5a ;  /* 0x41ad3b5aff127424 */ /* 0x000fe200078e00ff */
[----:B------:R-:W-:Y:S01]  /*18a0*/  UMOV UR8, 0x3b39803f ;  /* 0x3b39803f00087882 */ /* 0x000fe20000000000 */
[----:B------:R-:W-:Y:S01]  /*18b0*/  IMAD.MOV.U32 R19, RZ, RZ, 0x3ed0f5d2 ;  /* 0x3ed0f5d2ff137424 */ /* 0x000fe200078e00ff */
[----:B------:R-:W-:-:S05]  /*18c0*/  UMOV UR9, 0x3c7abc9e ;  /* 0x3c7abc9e00097882 */ /* 0x000fca0000000000 */
[----:B------:R-:W-:-:S10]  /*18d0*/  @!P0 DMUL R12, R34, 1.80143985094819840000e+16 ;  /* 0x43500000220c8828 */ /* 0x000fd40000000000 */
[----:B------:R-:W-:Y:S02]  /*18e0*/  @!P0 IMAD.MOV.U32 R14, RZ, RZ, R13 ;  /* 0x000000ffff0e8224 */ /* 0x000fe400078e000d */
[----:B------:R-:W-:Y:S01]  /*18f0*/  @!P0 IMAD.MOV.U32 R16, RZ, RZ, R12 ;  /* 0x000000ffff108224 */ /* 0x000fe200078e000c */
[----:B------:R-:W-:Y:S02]  /*1900*/  SHF.R.U32.HI R12, RZ, 0x14, R35 ;  /* 0x00000014ff0c7819 */ /* 0x000fe40000011623 */
[----:B------:R-:W-:Y:S02]  /*1910*/  LOP3.LUT R14, R14, 0x800fffff, RZ, 0xc0, !PT ;  /* 0x800fffff0e0e7812 */ /* 0x000fe400078ec0ff */
[----:B------:R-:W-:Y:S02]  /*1920*/  @!P0 LEA.HI R12, R13, 0xffffffca, RZ, 0xc ;  /* 0xffffffca0d0c8811 */ /* 0x000fe400078f60ff */
[----:B------:R-:W-:Y:S01]  /*1930*/  LOP3.LUT R17, R14, 0x3ff00000, RZ, 0xfc, !PT ;  /* 0x3ff000000e117812 */ /* 0x000fe200078efcff */
[----:B------:R-:W-:-:S02]  /*1940*/  IMAD.MOV.U32 R14, RZ, RZ, RZ ;  /* 0x000000ffff0e7224 */ /* 0x000fc400078e00ff */
[----:B------:R-:W-:Y:S01]  /*1950*/  VIADD R13, R12, 0xfffffc01 ;  /* 0xfffffc010c0d7836 */ /* 0x000fe20000000000 */
[----:B------:R-:W-:-:S13]  /*1960*/  ISETP.GE.U32.AND P1, PT, R17, 0x3ff6a09f, PT ;  /* 0x3ff6a09f1100780c */ /* 0x000fda0003f26070 */
[----:B------:R-:W-:Y:S02]  /*1970*/  @P1 VIADD R15, R17, 0xfff00000 ;  /* 0xfff00000110f1836 */ /* 0x000fe40000000000 */
[----:B------:R-:W-:Y:S02]  /*1980*/  @P1 VIADD R13, R12, 0xfffffc02 ;  /* 0xfffffc020c0d1836 */ /* 0x000fe40000000000 */
[----:B------:R-:W-:-:S06]  /*1990*/  @P1 IMAD.MOV.U32 R17, RZ, RZ, R15 ;  /* 0x000000ffff111224 */ /* 0x000fcc00078e000f */
[C---:B------:R-:W-:Y:S02]  /*19a0*/  DADD R22, R16.reuse, 1 ;  /* 0x3ff0000010167429 */ /* 0x040fe40000000000 */
[----:B------:R-:W-:-:S04]  /*19b0*/  DADD R16, R16, -1 ;  /* 0xbff0000010107429 */ /* 0x000fc80000000000 */
[----:B------:R-:W0:Y:S02]  /*19c0*/  MUFU.RCP64H R15, R23 ;  /* 0x00000017000f7308 */ /* 0x000e240000001800 */
[----:B0-----:R-:W-:-:S08]  /*19d0*/  DFMA R20, -R22, R14, 1 ;  /* 0x3ff000001614742b */ /* 0x001fd0000000010e */
[----:B------:R-:W-:-:S08]  /*19e0*/  DFMA R20, R20, R20, R20 ;  /* 0x000000141414722b */ /* 0x000fd00000000014 */
[----:B------:R-:W-:-:S08]  /*19f0*/  DFMA R20, R14, R20, R14 ;  /* 0x000000140e14722b */ /* 0x000fd0000000000e */
[----:B------:R-:W-:-:S08]  /*1a00*/  DMUL R14, R16, R20 ;  /* 0x00000014100e7228 */ /* 0x000fd00000000000 */
[----:B------:R-:W-:-:S08]  /*1a10*/  DFMA R14, R16, R20, R14 ;  /* 0x00000014100e722b */ /* 0x000fd0000000000e */
[----:B------:R-:W-:-:S08]  /*1a20*/  DMUL R24, R14, R14 ;  /* 0x0000000e0e187228 */ /* 0x000fd00000000000 */
[----:B------:R-:W-:Y:S01]  /*1a30*/  DFMA R18, R24, UR6, R18 ;  /* 0x0000000618127c2b */ /* 0x000fe20008000012 */
[----:B------:R-:W-:Y:S01]  /*1a40*/  UMOV UR6, 0x75488a3f ;  /* 0x75488a3f00067882 */ /* 0x000fe20000000000 */
[----:B------:R-:W-:-:S06]  /*1a50*/  UMOV UR7, 0x3ef3b20a ;  /* 0x3ef3b20a00077882 */ /* 0x000fcc0000000000 */
[----:B------:R-:W-:Y:S01]  /*1a60*/  DFMA R22, R24, R18, UR6 ;  /* 0x0000000618167e2b */ /* 0x000fe20008000012 */
[----:B------:R-:W-:Y:S01]  /*1a70*/  UMOV UR6, 0xe4faecd5 ;  /* 0xe4faecd500067882 */ /* 0x000fe20000000000 */
[----:B------:R-:W-:Y:S01]  /*1a80*/  UMOV UR7, 0x3f1745cd ;  /* 0x3f1745cd00077882 */ /* 0x000fe20000000000 */
[----:B------:R-:W-:-:S05]  /*1a90*/  DADD R18, R16, -R14 ;  /* 0x0000000010127229 */ /* 0x000fca000000080e */
[----:B------:R-:W-:Y:S01]  /*1aa0*/  DFMA R22, R24, R22, UR6 ;  /* 0x0000000618167e2b */ /* 0x000fe20008000016 */
[----:B------:R-:W-:Y:S01]  /*1ab0*/  UMOV UR6, 0x258a578b ;  /* 0x258a578b00067882 */ /* 0x000fe20000000000 */
[----:B------:R-:W-:Y:S01]  /*1ac0*/  UMOV UR7, 0x3f3c71c7 ;  /* 0x3f3c71c700077882 */ /* 0x000fe20000000000 */
[----:B------:R-:W-:-:S05]  /*1ad0*/  DADD R18, R18, R18 ;  /* 0x0000000012127229 */ /* 0x000fca0000000012 */
[----:B------:R-:W-:Y:S01]  /*1ae0*/  DFMA R22, R24, R22, UR6 ;  /* 0x0000000618167e2b */ /* 0x000fe20008000016 */
[----:B------:R-:W-:Y:S01]  /*1af0*/  UMOV UR6, 0x9242b910 ;  /* 0x9242b91000067882 */ /* 0x000fe20000000000 */
[----:B------:R-:W-:Y:S01]  /*1b00*/  UMOV UR7, 0x3f624924 ;  /* 0x3f62492400077882 */ /* 0x000fe20000000000 */
[----:B------:R-:W-:-:S05]  /*1b10*/  DFMA R18, R16, -R14, R18 ;  /* 0x8000000e1012722b */ /* 0x000fca0000000012 */
[----:B------:R-:W-:Y:S01]  /*1b20*/  DFMA R22, R24, R22, UR6 ;  /* 0x0000000618167e2b */ /* 0x000fe20008000016 */
[----:B------:R-:W-:Y:S01]  /*1b30*/  UMOV UR6, 0x99999dfb ;  /* 0x99999dfb00067882 */ /* 0x000fe20000000000 */
[----:B------:R-:W-:Y:S01]  /*1b40*/  UMOV UR7, 0x3f899999 ;  /* 0x3f89999900077882 */ /* 0x000fe20000000000 */
[----:B------:R-:W-:Y:S02]  /*1b50*/  DMUL R18, R20, R18 ;  /* 0x0000001214127228 */ /* 0x000fe40000000000 */
[----:B------:R-:W-:-:S03]  /*1b60*/  DMUL R20, R14, R14 ;  /* 0x0000000e0e147228 */ /* 0x000fc60000000000 */
[----:B------:R-:W-:Y:S01]  /*1b70*/  DFMA R22, R24, R22, UR6 ;  /* 0x0000000618167e2b */ /* 0x000fe20008000016 */
[----:B------:R-:W-:Y:S01]  /*1b80*/  UMOV UR6, 0x55555555 ;  /* 0x5555555500067882 */ /* 0x000fe20000000000 */
[----:B------:R-:W-:-:S06]  /*1b90*/  UMOV UR7, 0x3fb55555 ;  /* 0x3fb5555500077882 */ /* 0x000fcc0000000000 */
[----:B------:R-:W-:-:S08]  /*1ba0*/  DFMA R16, R24, R22, UR6 ;  /* 0x0000000618107e2b */ /* 0x000fd00008000016 */
[----:B------:R-:W-:Y:S01]  /*1bb0*/  DADD R26, -R16, UR6 ;  /* 0x00000006101a7e29 */ /* 0x000fe20008000100 */
[----:B------:R-:W-:Y:S01]  /*1bc0*/  UMOV UR6, 0xb9e7b0 ;  /* 0x00b9e7b000067882 */ /* 0x000fe20000000000 */
[----:B------:R-:W-:-:S06]  /*1bd0*/  UMOV UR7, 0x3c46a4cb ;  /* 0x3c46a4cb00077882 */ /* 0x000fcc0000000000 */
[----:B------:R-:W-:Y:S02]  /*1be0*/  DFMA R26, R24, R22, R26 ;  /* 0x00000016181a722b */ /* 0x000fe4000000001a */
[----:B------:R-:W-:Y:S01]  /*1bf0*/  DFMA R24, R14, R14, -R20 ;  /* 0x0000000e0e18722b */ /* 0x000fe20000000814 */
[----:B------:R-:W-:Y:S02]  /*1c00*/  VIADD R23, R19, 0x100000 ;  /* 0x0010000013177836 */ /* 0x000fe40000000000 */
[----:B------:R-:W-:-:S03]  /*1c10*/  IMAD.MOV.U32 R22, RZ, RZ, R18 ;  /* 0x000000ffff167224 */ /* 0x000fc600078e0012 */
[----:B------:R-:W-:Y:S01]  /*1c20*/  DADD R26, R26, -UR6 ;  /* 0x800000061a1a7e29 */ /* 0x000fe20008000000 */
[----:B------:R-:W-:Y:S01]  /*1c30*/  UMOV UR6, 0x80000000 ;  /* 0x8000000000067882 */ /* 0x000fe20000000000 */
[----:B------:R-:W-:Y:S01]  /*1c40*/  UMOV UR7, 0x43300000 ;  /* 0x4330000000077882 */ /* 0x000fe20000000000 */
[C---:B------:R-:W-:Y:S02]  /*1c50*/  DFMA R22, R14.reuse, R22, R24 ;  /* 0x000000160e16722b */ /* 0x040fe40000000018 */
[----:B------:R-:W-:-:S08]  /*1c60*/  DMUL R24, R14, R20 ;  /* 0x000000140e187228 */ /* 0x000fd00000000000 */
[----:B------:R-:W-:-:S08]  /*1c70*/  DFMA R28, R14, R20, -R24 ;  /* 0x000000140e1c722b */ /* 0x000fd00000000818 */
[----:B------:R-:W-:Y:S02]  /*1c80*/  DFMA R28, R18, R20, R28 ;  /* 0x00000014121c722b */ /* 0x000fe4000000001c */
[----:B------:R-:W-:-:S06]  /*1c90*/  DADD R20, R16, R26 ;  /* 0x0000000010147229 */ /* 0x000fcc000000001a */
[----:B------:R-:W-:Y:S02]  /*1ca0*/  DFMA R22, R14, R22, R28 ;  /* 0x000000160e16722b */ /* 0x000fe4000000001c */
[----:B------:R-:W-:Y:S02]  /*1cb0*/  DADD R28, R16, -R20 ;  /* 0x00000000101c7229 */ /* 0x000fe40000000814 */
[----:B------:R-:W-:-:S06]  /*1cc0*/  DMUL R16, R20, R24 ;  /* 0x0000001814107228 */ /* 0x000fcc0000000000 */
[----:B------:R-:W-:Y:S02]  /*1cd0*/  DADD R28, R26, R28 ;  /* 0x000000001a1c7229 */ /* 0x000fe4000000001c */
[----:B------:R-:W-:-:S08]  /*1ce0*/  DFMA R26, R20, R24, -R16 ;  /* 0x00000018141a722b */ /* 0x000fd00000000810 */
[----:B------:R-:W-:-:S08]  /*1cf0*/  DFMA R22, R20, R22, R26 ;  /* 0x000000161416722b */ /* 0x000fd0000000001a */
[----:B------:R-:W-:-:S08]  /*1d00*/  DFMA R28, R28, R24, R22 ;  /* 0x000000181c1c722b */ /* 0x000fd00000000016 */
[----:B------:R-:W-:-:S08]  /*1d10*/  DADD R22, R16, R28 ;  /* 0x0000000010167229 */ /* 0x000fd0000000001c */
[--C-:B------:R-:W-:Y:S02]  /*1d20*/  DADD R20, R14, R22.reuse ;  /* 0x000000000e147229 */ /* 0x100fe40000000016 */
[----:B------:R-:W-:-:S06]  /*1d30*/  DADD R16, R16, -R22 ;  /* 0x0000000010107229 */ /* 0x000fcc0000000816 */
[----:B------:R-:W-:Y:S02]  /*1d40*/  DADD R14, R14, -R20 ;  /* 0x000000000e0e7229 */ /* 0x000fe40000000814 */
[----:B------:R-:W-:-:S06]  /*1d50*/  DADD R16, R28, R16 ;  /* 0x000000001c107229 */ /* 0x000fcc0000000010 */
[----:B------:R-:W-:-:S08]  /*1d60*/  DADD R14, R22, R14 ;  /* 0x00000000160e7229 */ /* 0x000fd0000000000e */
[----:B------:R-:W-:-:S08]  /*1d70*/  DADD R14, R16, R14 ;  /* 0x00000000100e7229 */ /* 0x000fd0000000000e */
[----:B------:R-:W-:Y:S01]  /*1d80*/  DADD R18, R18, R14 ;  /* 0x0000000012127229 */ /* 0x000fe2000000000e */
[----:B------:R-:W-:Y:S01]  /*1d90*/  LOP3.LUT R14, R13, 0x80000000, RZ, 0x3c, !PT ;  /* 0x800000000d0e7812 */ /* 0x000fe200078e3cff */
[----:B------:R-:W-:-:S06]  /*1da0*/  IMAD.MOV.U32 R15, RZ, RZ, 0x43300000 ;  /* 0x43300000ff0f7424 */ /* 0x000fcc00078e00ff */
[----:B------:R-:W-:Y:S02]  /*1db0*/  DADD R16, R20, R18 ;  /* 0x0000000014107229 */ /* 0x000fe40000000012 */
[----:B------:R-:W-:Y:S01]  /*1dc0*/  DADD R14, R14, -UR6 ;  /* 0x800000060e0e7e29 */ /* 0x000fe20008000000 */
[----:B------:R-:W-:Y:S01]  /*1dd0*/  UMOV UR6, 0xfefa39ef ;  /* 0xfefa39ef00067882 */ /* 0x000fe20000000000 */
[----:B------:R-:W-:-:S04]  /*1de0*/  UMOV UR7, 0x3fe62e42 ;  /* 0x3fe62e4200077882 */ /* 0x000fc80000000000 */
[--C-:B------:R-:W-:Y:S02]  /*1df0*/  DADD R22, R20, -R16.reuse ;  /* 0x0000000014167229 */ /* 0x100fe40000000810 */
[----:B------:R-:W-:-:S06]  /*1e00*/  DFMA R12, R14, UR6, R16 ;  /* 0x000000060e0c7c2b */ /* 0x000fcc0008000010 */
[----:B------:R-:W-:Y:S02]  /*1e10*/  DADD R22, R18, R22 ;  /* 0x0000000012167229 */ /* 0x000fe40000000016 */
[----:B------:R-:W-:-:S08]  /*1e20*/  DFMA R20, R14, -UR6, R12 ;  /* 0x800000060e147c2b */ /* 0x000fd0000800000c */
[----:B------:R-:W-:-:S08]  /*1e30*/  DADD R20, -R16, R20 ;  /* 0x0000000010147229 */ /* 0x000fd00000000114 */
[----:B------:R-:W-:-:S08]  /*1e40*/  DADD R16, R22, -R20 ;  /* 0x0000000016107229 */ /* 0x000fd00000000814 */
[----:B------:R-:W-:-:S08]  /*1e50*/  DFMA R16, R14, UR8, R16 ;  /* 0x000000080e107c2b */ /* 0x000fd00008000010 */
[----:B------:R-:W-:-:S08]  /*1e60*/  DADD R14, R12, R16 ;  /* 0x000000000c0e7229 */ /* 0x000fd00000000010 */
[----:B------:R-:W-:Y:S02]  /*1e70*/  DADD R12, R12, -R14 ;  /* 0x000000000c0c7229 */ /* 0x000fe4000000080e */
[----:B------:R-:W-:-:S06]  /*1e80*/  DMUL R18, R14, 2 ;  /* 0x400000000e127828 */ /* 0x000fcc0000000000 */
[----:B------:R-:W-:Y:S02]  /*1e90*/  DADD R12, R16, R12 ;  /* 0x00000000100c7229 */ /* 0x000fe4000000000c */
[----:B------:R-:W-:Y:S01]  /*1ea0*/  DFMA R14, R14, 2, -R18 ;  /* 0x400000000e0e782b */ /* 0x000fe20000000812 */
[----:B------:R-:W-:Y:S02]  /*1eb0*/  IMAD.MOV.U32 R16, RZ, RZ, 0x652b82fe ;  /* 0x652b82feff107424 */ /* 0x000fe400078e00ff */
[----:B------:R-:W-:-:S05]  /*1ec0*/  IMAD.MOV.U32 R17, RZ, RZ, 0x3ff71547 ;  /* 0x3ff71547ff117424 */ /* 0x000fca00078e00ff */
[----:B------:R-:W-:-:S08]  /*1ed0*/  DFMA R14, R12, 2, R14 ;  /* 0x400000000c0e782b */ /* 0x000fd0000000000e */
[----:B------:R-:W-:-:S08]  /*1ee0*/  DADD R20, R18, R14 ;  /* 0x0000000012147229 */ /* 0x000fd0000000000e */
[----:B------:R-:W-:Y:S02]  /*1ef0*/  DFMA R16, R20, R16, 6.75539944105574400000e+15 ;  /* 0x433800001410742b */ /* 0x000fe40000000010 */
[----:B------:R-:W-:Y:S01]  /*1f00*/  FSETP.GEU.AND P0, PT, |R21|, 4.1917929649353027344, PT ;  /* 0x4086232b1500780b */ /* 0x000fe20003f0e200 */
[----:B------:R-:W-:-:S05]  /*1f10*/  DADD R18, R18, -R20 ;  /* 0x0000000012127229 */ /* 0x000fca0000000814 */
[----:B------:R-:W-:-:S03]  /*1f20*/  DADD R12, R16, -6.75539944105574400000e+15 ;  /* 0xc3380000100c7429 */ /* 0x000fc60000000000 */
[----:B------:R-:W-:-:S05]  /*1f30*/  DADD R14, R14, R18 ;  /* 0x000000000e0e7229 */ /* 0x000fca0000000012 */
[----:B------:R-:W-:Y:S01]  /*1f40*/  DFMA R22, R12, -UR6, R20 ;  /* 0x800000060c167c2b */ /* 0x000fe20008000014 */
[----:B------:R-:W-:Y:S01]  /*1f50*/  UMOV UR6, 0x3b39803f ;  /* 0x3b39803f00067882 */ /* 0x000fe20000000000 */
[----:B------:R-:W-:-:S06]  /*1f60*/  UMOV UR7, 0x3c7abc9e ;  /* 0x3c7abc9e00077882 */ /* 0x000fcc0000000000 */
[----:B------:R-:W-:Y:S01]  /*1f70*/  DFMA R22, R12, -UR6, R22 ;  /* 0x800000060c167c2b */ /* 0x000fe20008000016 */
[----:B------:R-:W-:Y:S01]  /*1f80*/  UMOV UR6, 0x69ce2bdf ;  /* 0x69ce2bdf00067882 */ /* 0x000fe20000000000 */
[----:B------:R-:W-:Y:S01]  /*1f90*/  IMAD.MOV.U32 R12, RZ, RZ, -0x35dec16 ;  /* 0xfca213eaff0c7424 */ /* 0x000fe200078e00ff */
[----:B------:R-:W-:Y:S01]  /*1fa0*/  UMOV UR7, 0x3e5ade15 ;  /* 0x3e5ade1500077882 */ /* 0x000fe20000000000 */
[----:B------:R-:W-:-:S06]  /*1fb0*/  IMAD.MOV.U32 R13, RZ, RZ, 0x3e928af3 ;  /* 0x3e928af3ff0d7424 */ /* 0x000fcc00078e00ff */
[----:B------:R-:W-:Y:S01]  /*1fc0*/  DFMA R12, R22, UR6, R12 ;  /* 0x00000006160c7c2b */ /* 0x000fe2000800000c */
[----:B------:R-:W-:Y:S01]  /*1fd0*/  UMOV UR6, 0x62401315 ;  /* 0x6240131500067882 */ /* 0x000fe20000000000 */
[----:B------:R-:W-:-:S06]  /*1fe0*/  UMOV UR7, 0x3ec71dee ;  /* 0x3ec71dee00077882 */ /* 0x000fcc0000000000 */
[----:B------:R-:W-:Y:S01]  /*1ff0*/  DFMA R12, R22, R12, UR6 ;  /* 0x00000006160c7e2b */ /* 0x000fe2000800000c */
        /* <DEDUP_REMOVED lines=20> */
[----:B------:R-:W-:-:S08]  /*2140*/  DFMA R12, R22, R12, UR6 ;  /* 0x00000006160c7e2b */ /* 0x000fd0000800000c */
[----:B------:R-:W-:-:S08]  /*2150*/  DFMA R12, R22, R12, 1 ;  /* 0x3ff00000160c742b */ /* 0x000fd0000000000c */
[----:B------:R-:W-:-:S10]  /*2160*/  DFMA R12, R22, R12, 1 ;  /* 0x3ff00000160c742b */ /* 0x000fd4000000000c */
[----:B------:R-:W-:Y:S02]  /*2170*/  IMAD R19, R16, 0x100000, R13 ;  /* 0x0010000010137824 */ /* 0x000fe400078e020d */
[----:B------:R-:W-:Y:S01]  /*2180*/  IMAD.MOV.U32 R18, RZ, RZ, R12 ;  /* 0x000000ffff127224 */ /* 0x000fe200078e000c */
[----:B------:R-:W-:Y:S06]  /*2190*/  @!P0 BRA `(.L_x_13) ;  /* 0x0000000000308947 */ /* 0x000fec0003800000 */
[----:B------:R-:W-:Y:S01]  /*21a0*/  FSETP.GEU.AND P1, PT, |R21|, 4.2275390625, PT ;  /* 0x408748001500780b */ /* 0x000fe20003f2e200 */
[C---:B------:R-:W-:Y:S02]  /*21b0*/  DADD R18, R20.reuse, +INF ;  /* 0x7ff0000014127429 */ /* 0x040fe40000000000 */
[----:B------:R-:W-:-:S08]  /*21c0*/  DSETP.GEU.AND P0, PT, R20, RZ, PT ;  /* 0x000000ff1400722a */ /* 0x000fd00003f0e000 */
[----:B------:R-:W-:Y:S02]  /*21d0*/  FSEL R18, R18, RZ, P0 ;  /* 0x000000ff12127208 */ /* 0x000fe40000000000 */
[----:B------:R-:W-:Y:S02]  /*21e0*/  @!P1 LEA.HI R17, R16, R16, RZ, 0x1 ;  /* 0x0000001010119211 */ /* 0x000fe400078f08ff */
[----:B------:R-:W-:Y:S02]  /*21f0*/  FSEL R19, R19, RZ, P0 ;  /* 0x000000ff13137208 */ /* 0x000fe40000000000 */
[----:B------:R-:W-:-:S05]  /*2200*/  @!P1 SHF.R.S32.HI R17, RZ, 0x1, R17 ;  /* 0x00000001ff119819 */ /* 0x000fca0000011411 */
[----:B------:R-:W-:Y:S02]  /*2210*/  @!P1 IMAD.IADD R16, R16, 0x1, -R17 ;  /* 0x0000000110109824 */ /* 0x000fe400078e0a11 */
[----:B------:R-:W-:-:S03]  /*2220*/  @!P1 IMAD R13, R17, 0x100000, R13 ;  /* 0x00100000110d9824 */ /* 0x000fc600078e020d */
[----:B------:R-:W-:Y:S01]  /*2230*/  @!P1 LEA R17, R16, 0x3ff00000, 0x14 ;  /* 0x3ff0000010119811 */ /* 0x000fe200078ea0ff */
[----:B------:R-:W-:-:S06]  /*2240*/  @!P1 IMAD.MOV.U32 R16, RZ, RZ, RZ ;  /* 0x000000ffff109224 */ /* 0x000fcc00078e00ff */
[----:B------:R-:W-:-:S11]  /*2250*/  @!P1 DMUL R18, R12, R16 ;  /* 0x000000100c129228 */ /* 0x000fd60000000000 */
.L_x_13:
[----:B------:R-:W-:Y:S01]  /*2260*/  DFMA R14, R14, R18, R18 ;  /* 0x000000120e0e722b */ /* 0x000fe20000000012 */
[----:B------:R-:W-:Y:S01]  /*2270*/  IMAD.MOV.U32 R12, RZ, RZ, R2 ;  /* 0x000000ffff0c7224 */ /* 0x000fe200078e0002 */
[----:B------:R-:W-:Y:S01]  /*2280*/  DSETP.NEU.AND P0, PT, |R18|, +INF , PT ;  /* 0x7ff000001200742a */ /* 0x000fe20003f0d200 */
[----:B------:R-:W-:-:S07]  /*2290*/  IMAD.MOV.U32 R13, RZ, RZ, 0x0 ;  /* 0x00000000ff0d7424 */ /* 0x000fce00078e00ff */
[----:B------:R-:W-:Y:S02]  /*22a0*/  FSEL R14, R18, R14, !P0 ;  /* 0x0000000e120e7208 */ /* 0x000fe40004000000 */
[----:B------:R-:W-:Y:S01]  /*22b0*/  FSEL R15, R19, R15, !P0 ;  /* 0x0000000f130f7208 */ /* 0x000fe20004000000 */
[----:B------:R-:W-:Y:S06]  /*22c0*/  RET.REL.NODEC R12 `(_Z18gpu_calculation_piPfP17curandStateXORWOW) ;  /* 0xffffffdc0c4c7950 */ /* 0x000fec0003c3ffff */
.L_x_14:
[----:B------:R-:W-:-:S00]  /*22d0*/  BRA `(.L_x_14) ;  /* 0xfffffffc00fc7947 */ /* 0x000fc0000383ffff */
[----:B------:R-:W-:-:S00]  /*22e0*/  NOP ;  /* 0x0000000000007918 */ /* 0x000fc00000000000 */
        /* <DEDUP_REMOVED lines=9> */
.L_x_15:


//--------------------- .nv.global.init           --------------------------
	.section	.nv.global.init,"aw",@progbits
	.align	4
.nv.global.init:
	.type		mrg32k3aM1SubSeq,@object
	.size		mrg32k3aM1SubSeq,(mrg32k3aM2SubSeq - mrg32k3aM1SubSeq)
mrg32k3aM1SubSeq:
        /*0000*/ 	.byte	0x0b, 0xcc, 0xee, 0x04, 0x73, 0x29, 0x8b, 0x6f, 0xf6, 0x53, 0x03, 0xf6, 0x23, 0xf6, 0xea, 0xda
        /* <DEDUP_REMOVED lines=125> */
	.type		mrg32k3aM2SubSeq,@object
	.size		mrg32k3aM2SubSeq,(mrg32k3aM1 - mrg32k3aM2SubSeq)
mrg32k3aM2SubSeq:
        /* <DEDUP_REMOVED lines=126> */
	.type		mrg32k3aM1,@object
	.size		mrg32k3aM1,(mrg32k3aM1Seq - mrg32k3aM1)
mrg32k3aM1:
        /* <DEDUP_REMOVED lines=144> */
	.type		mrg32k3aM1Seq,@object
	.size		mrg32k3aM1Seq,(mrg32k3aM2 - mrg32k3aM1Seq)
mrg32k3aM1Seq:
        /* <DEDUP_REMOVED lines=144> */
	.type		mrg32k3aM2,@object
	.size		mrg32k3aM2,(mrg32k3aM2Seq - mrg32k3aM2)
mrg32k3aM2:
        /* <DEDUP_REMOVED lines=144> */
	.type		mrg32k3aM2Seq,@object
	.size		mrg32k3aM2Seq,(precalc_xorwow_matrix - mrg32k3aM2Seq)
mrg32k3aM2Seq:
        /* <DEDUP_REMOVED lines=144> */
	.type		precalc_xorwow_matrix,@object
	.size		precalc_xorwow_matrix,(precalc_xorwow_offset_matrix - precalc_xorwow_matrix)
precalc_xorwow_matrix:
        /* <DEDUP_REMOVED lines=6400> */
	.type		precalc_xorwow_offset_matrix,@object
	.size		precalc_xorwow_offset_matrix,(.L_1 - precalc_xorwow_offset_matrix)
precalc_xorwow_offset_matrix:
        /* <DEDUP_REMOVED lines=6400> */
.L_1:


//--------------------- .nv.shared.reserved.0     --------------------------
	.section	.nv.shared.reserved.0,"aw",@nobits
	.weak		__nv_reservedSMEM_offset_0_alias
	.size		__nv_reservedSMEM_offset_0_alias, 0, 64
	.other		__nv_reservedSMEM_offset_0_alias,@"STO_CUDA_RESERVED_SHARED STV_DEFAULT"
__nv_reservedSMEM_offset_0_alias:
	.zero		0
	.zero		64


//--------------------- .nv.constant0._Z18gpu_calculation_piPfP17curandStateXORWOW --------------------------
	.section	.nv.constant0._Z18gpu_calculation_piPfP17curandStateXORWOW,"a",@progbits
	.sectionflags	@""
	.align	4
.nv.constant0._Z18gpu_calculation_piPfP17curandStateXORWOW:
	.zero		912


//--------------------- SYMBOLS --------------------------

	.type		.nv.reservedSmem.offset0,@object
	.size		.nv.reservedSmem.offset0,0x4
